	.target	sm_90a

	.elftype	@"ET_EXEC"


//--------------------- .note.nv.tkinfo           --------------------------
	.section	.note.nv.tkinfo,"",@"SHT_NOTE"
	.sectionflags	@"SHF_NOTE_NV_TKINFO"
	.tkinfo
        /*0018*/ 	.word	0x00000002
        /*0030*/ 	.string	""
        /*0030*/ 	.string	"ptxas"
        /*0030*/ 	.string	"Cuda compilation tools, release 13.0, V13.0.88"
        /*0030*/ 	.string	"Build cuda_13.0.r13.0/compiler.36424714_0"
        /*0030*/ 	.string	"-v  -suppress-debug-info  -lineinfo  -arch sm_90a "



//--------------------- .note.nv.cuinfo           --------------------------
	.section	.note.nv.cuinfo,"",@"SHT_NOTE"
	.sectionflags	@"SHF_NOTE_NV_CUINFO"
        /*0018*/ 	.short	0x0002
        /*001a*/ 	.short	0x005a
        /*001c*/ 	.short	0x0082
	.zero		2


//--------------------- .nv.info                  --------------------------
	.section	.nv.info,"",@"SHT_CUDA_INFO"
	.align	4


	//----- nvinfo : EIATTR_REGCOUNT
	.align		4
        /*0000*/ 	.byte	0x04, 0x2f
        /*0002*/ 	.short	(.L_1 - .L_0)
	.align		4
.L_0:
        /*0004*/ 	.word	index@(gluon_wgmma)
        /*0008*/ 	.word	0x0000003a


	//----- nvinfo : EIATTR_FRAME_SIZE
	.align		4
.L_1:
        /*000c*/ 	.byte	0x04, 0x11
        /*000e*/ 	.short	(.L_3 - .L_2)
	.align		4
.L_2:
        /*0010*/ 	.word	index@(gluon_wgmma)
        /*0014*/ 	.word	0x00000000


	//----- nvinfo : EIATTR_MIN_STACK_SIZE
	.align		4
.L_3:
        /*0018*/ 	.byte	0x04, 0x12
        /*001a*/ 	.short	(.L_5 - .L_4)
	.align		4
.L_4:
        /*001c*/ 	.word	index@(gluon_wgmma)
        /*0020*/ 	.word	0x00000000
.L_5:


//--------------------- .nv.compat                --------------------------
	.section	.nv.compat,"",@"SHT_CUDA_COMPAT_INFO"
	.align	4
        /*0000*/ 	.byte	0x02, 0x09, 0x01, 0x00, 0x02, 0x02, 0x04, 0x00, 0x02, 0x05, 0x05, 0x00, 0x03, 0x07, 0x01, 0x01
        /*0010*/ 	.byte	0x02, 0x03, 0x03, 0x00, 0x02, 0x06, 0x01, 0x00, 0x04, 0x0b, 0x08, 0x00, 0x00, 0x00, 0x00, 0x00
        /*0020*/ 	.byte	0x00, 0x00, 0x00, 0x00


//--------------------- .nv.info.gluon_wgmma      --------------------------
	.section	.nv.info.gluon_wgmma,"",@"SHT_CUDA_INFO"
	.sectionflags	@""
	.align	4


	//----- nvinfo : EIATTR_CUDA_API_VERSION
	.align		4
        /*0000*/ 	.byte	0x04, 0x37
        /*0002*/ 	.short	(.L_7 - .L_6)
.L_6:
        /*0004*/ 	.word	0x00000082


	//----- nvinfo : EIATTR_KPARAM_INFO
	.align		4
.L_7:
        /*0008*/ 	.byte	0x04, 0x17
        /*000a*/ 	.short	(.L_9 - .L_8)
.L_8:
        /*000c*/ 	.word	0x00000000
        /*0010*/ 	.short	0x000a
        /*0012*/ 	.short	0x0048
        /*0014*/ 	.byte	0x00, 0xf4, 0x21, 0x00


	//----- nvinfo : EIATTR_KPARAM_INFO
	.align		4
.L_9:
        /*0018*/ 	.byte	0x04, 0x17
        /*001a*/ 	.short	(.L_11 - .L_10)
.L_10:
        /*001c*/ 	.word	0x00000000
        /*0020*/ 	.short	0x0009
        /*0022*/ 	.short	0x0040
        /*0024*/ 	.byte	0x00, 0xf4, 0x21, 0x00


	//----- nvinfo : EIATTR_KPARAM_INFO
	.align		4
.L_11:
        /*0028*/ 	.byte	0x04, 0x17
        /*002a*/ 	.short	(.L_13 - .L_12)
.L_12:
        /*002c*/ 	.word	0x00000000
        /*0030*/ 	.short	0x0008
        /*0032*/ 	.short	0x0038
        /*0034*/ 	.byte	0x00, 0xf0, 0x21, 0x00


	//----- nvinfo : EIATTR_KPARAM_INFO
	.align		4
.L_13:
        /*0038*/ 	.byte	0x04, 0x17
        /*003a*/ 	.short	(.L_15 - .L_14)
.L_14:
        /*003c*/ 	.word	0x00000000
        /*0040*/ 	.short	0x0007
        /*0042*/ 	.short	0x0030
        /*0044*/ 	.byte	0x00, 0xf0, 0x21, 0x00


	//----- nvinfo : EIATTR_KPARAM_INFO
	.align		4
.L_15:
        /*0048*/ 	.byte	0x04, 0x17
        /*004a*/ 	.short	(.L_17 - .L_16)
.L_16:
        /*004c*/ 	.word	0x00000000
        /*0050*/ 	.short	0x0006
        /*0052*/ 	.short	0x0028
        /*0054*/ 	.byte	0x00, 0xf0, 0x21, 0x00


	//----- nvinfo : EIATTR_KPARAM_INFO
	.align		4
.L_17:
        /*0058*/ 	.byte	0x04, 0x17
        /*005a*/ 	.short	(.L_19 - .L_18)
.L_18:
        /*005c*/ 	.word	0x00000000
        /*0060*/ 	.short	0x0005
        /*0062*/ 	.short	0x0020
        /*0064*/ 	.byte	0x00, 0xf0, 0x11, 0x00


	//----- nvinfo : EIATTR_KPARAM_INFO
	.align		4
.L_19:
        /*0068*/ 	.byte	0x04, 0x17
        /*006a*/ 	.short	(.L_21 - .L_20)
.L_20:
        /*006c*/ 	.word	0x00000000
        /*0070*/ 	.short	0x0004
        /*0072*/ 	.short	0x001c
        /*0074*/ 	.byte	0x00, 0xf0, 0x11, 0x00


	//----- nvinfo : EIATTR_KPARAM_INFO
	.align		4
.L_21:
        /*0078*/ 	.byte	0x04, 0x17
        /*007a*/ 	.short	(.L_23 - .L_22)
.L_22:
        /*007c*/ 	.word	0x00000000
        /*0080*/ 	.short	0x0003
        /*0082*/ 	.short	0x0018
        /*0084*/ 	.byte	0x00, 0xf0, 0x11, 0x00


	//----- nvinfo : EIATTR_KPARAM_INFO
	.align		4
.L_23:
        /*0088*/ 	.byte	0x04, 0x17
        /*008a*/ 	.short	(.L_25 - .L_24)
.L_24:
        /*008c*/ 	.word	0x00000000
        /*0090*/ 	.short	0x0002
        /*0092*/ 	.short	0x0010
        /*0094*/ 	.byte	0x00, 0xf4, 0x21, 0x00


	//----- nvinfo : EIATTR_KPARAM_INFO
	.align		4
.L_25:
        /*0098*/ 	.byte	0x04, 0x17
        /*009a*/ 	.short	(.L_27 - .L_26)
.L_26:
        /*009c*/ 	.word	0x00000000
        /*00a0*/ 	.short	0x0001
        /*00a2*/ 	.short	0x0008
        /*00a4*/ 	.byte	0x00, 0xf4, 0x21, 0x00


	//----- nvinfo : EIATTR_KPARAM_INFO
	.align		4
.L_27:
        /*00a8*/ 	.byte	0x04, 0x17
        /*00aa*/ 	.short	(.L_29 - .L_28)
.L_28:
        /*00ac*/ 	.word	0x00000000
        /*00b0*/ 	.short	0x0000
        /*00b2*/ 	.short	0x0000
        /*00b4*/ 	.byte	0x00, 0xf4, 0x21, 0x00


	//----- nvinfo : EIATTR_SPARSE_MMA_MASK
	.align		4
.L_29:
        /*00b8*/ 	.byte	0x03, 0x50
        /*00ba*/ 	.short	0x0000


	//----- nvinfo : EIATTR_MAXREG_COUNT
	.align		4
        /*00bc*/ 	.byte	0x03, 0x1b
        /*00be*/ 	.short	0x00ff


	//----- nvinfo : EIATTR_NUM_BARRIERS
	.align		4
        /*00c0*/ 	.byte	0x02, 0x4c
        /*00c2*/ 	.byte	0x01
	.zero		1


	//----- nvinfo : EIATTR_MERCURY_ISA_VERSION
	.align		4
        /*00c4*/ 	.byte	0x03, 0x5f
        /*00c6*/ 	.short	0x0101


	//----- nvinfo : EIATTR_INT_WARP_WIDE_INSTR_OFFSETS
	.align		4
        /*00c8*/ 	.byte	0x04, 0x31
        /*00ca*/ 	.short	(.L_31 - .L_30)


	//   ....[0]....
.L_30:
        /*00cc*/ 	.word	0x00001300


	//   ....[1]....
        /*00d0*/ 	.word	0x00001390


	//   ....[2]....
        /*00d4*/ 	.word	0x000016f0


	//   ....[3]....
        /*00d8*/ 	.word	0x00001700


	//   ....[4]....
        /*00dc*/ 	.word	0x00001780


	//   ....[5]....
        /*00e0*/ 	.word	0x00001790


	//   ....[6]....
        /*00e4*/ 	.word	0x00001d10


	//   ....[7]....
        /*00e8*/ 	.word	0x00001d20


	//----- nvinfo : EIATTR_COOP_GROUP_MASK_REGIDS
	.align		4
.L_31:
        /*00ec*/ 	.byte	0x04, 0x29
        /*00ee*/ 	.short	(.L_33 - .L_32)


	//   ....[0]....
.L_32:
        /*00f0*/ 	.word	0xffffffff


	//   ....[1]....
        /*00f4*/ 	.word	0xffffffff


	//   ....[2]....
        /*00f8*/ 	.word	0xffffffff


	//----- nvinfo : EIATTR_COOP_GROUP_INSTR_OFFSETS
	.align		4
.L_33:
        /*00fc*/ 	.byte	0x04, 0x28
        /*00fe*/ 	.short	(.L_35 - .L_34)


	//   ....[0]....
.L_34:
        /*0100*/ 	.word	0x00000150


	//   ....[1]....
        /*0104*/ 	.word	0x00000720


	//   ....[2]....
        /*0108*/ 	.word	0x00000cd0


	//----- nvinfo : EIATTR_MBARRIER_INSTR_OFFSETS
	.align		4
.L_35:
        /*010c*/ 	.byte	0x04, 0x39
        /*010e*/ 	.short	(.L_37 - .L_36)


	//   ....[0]....
.L_36:
        /*0110*/ 	.word	0x00001450
        /*0114*/ 	.word	0x000000ff
        /*0118*/ 	.word	0x0000c000
        /*011c*/ 	.short	0x0100
        /*011e*/ 	.byte	0x10
	.zero		1


	//   ....[1]....
        /*0120*/ 	.word	0x00001830
        /*0124*/ 	.word	0x000000ff
        /*0128*/ 	.word	0x0000c000
        /*012c*/ 	.short	0x010a
        /*012e*/ 	.byte	0x10
	.zero		1


	//   ....[2]....
        /*0130*/ 	.word	0x00001bb0
        /*0134*/ 	.word	0x000000ff
        /*0138*/ 	.word	0x0000c000
        /*013c*/ 	.short	0x0108
        /*013e*/ 	.byte	0x10
	.zero		1


	//   ....[3]....
        /*0140*/ 	.word	0x00001db0
        /*0144*/ 	.word	0x000000ff
        /*0148*/ 	.word	0x0000c000
        /*014c*/ 	.short	0x010a
        /*014e*/ 	.byte	0x10
	.zero		1


	//----- nvinfo : EIATTR_NUM_MBARRIERS
	.align		4
.L_37:
        /*0150*/ 	.byte	0x03, 0x38
        /*0152*/ 	.short	0x0001


	//----- nvinfo : EIATTR_EXIT_INSTR_OFFSETS
	.align		4
        /*0154*/ 	.byte	0x04, 0x1c
        /*0156*/ 	.short	(.L_39 - .L_38)


	//   ....[0]....
.L_38:
        /*0158*/ 	.word	0x00001da0


	//----- nvinfo : EIATTR_REQNTID
	.align		4
.L_39:
        /*015c*/ 	.byte	0x04, 0x10
        /*015e*/ 	.short	(.L_41 - .L_40)
.L_40:
        /*0160*/ 	.word	0x00000100
        /*0164*/ 	.word	0x00000001
        /*0168*/ 	.word	0x00000001


	//----- nvinfo : EIATTR_CRS_STACK_SIZE
	.align		4
.L_41:
        /*016c*/ 	.byte	0x04, 0x1e
        /*016e*/ 	.short	(.L_43 - .L_42)
.L_42:
        /*0170*/ 	.word	0x00000000


	//----- nvinfo : EIATTR_CBANK_PARAM_SIZE
	.align		4
.L_43:
        /*0174*/ 	.byte	0x03, 0x19
        /*0176*/ 	.short	0x0050


	//----- nvinfo : EIATTR_PARAM_CBANK
	.align		4
        /*0178*/ 	.byte	0x04, 0x0a
        /*017a*/ 	.short	(.L_45 - .L_44)
	.align		4
.L_44:
        /*017c*/ 	.word	index@(.nv.constant0.gluon_wgmma)
        /*0180*/ 	.short	0x0210
        /*0182*/ 	.short	0x0050


	//----- nvinfo : EIATTR_SW_WAR
	.align		4
.L_45:
        /*0184*/ 	.byte	0x04, 0x36
        /*0186*/ 	.short	(.L_47 - .L_46)
.L_46:
        /*0188*/ 	.word	0x00000008
.L_47:


//--------------------- .nv.callgraph             --------------------------
	.section	.nv.callgraph,"",@"SHT_CUDA_CALLGRAPH"
	.align	4
	.sectionentsize	8
	.align		4
        /*0000*/ 	.word	0x00000000
	.align		4
        /*0004*/ 	.word	0xffffffff
	.align		4
        /*0008*/ 	.word	0x00000000
	.align		4
        /*000c*/ 	.word	0xfffffffe
	.align		4
        /*0010*/ 	.word	0x00000000
	.align		4
        /*0014*/ 	.word	0xfffffffd
	.align		4
        /*0018*/ 	.word	0x00000000
	.align		4
        /*001c*/ 	.word	0xfffffffc


//--------------------- .text.gluon_wgmma         --------------------------
	.section	.text.gluon_wgmma,"ax",@progbits
	.align	128
        .global         gluon_wgmma
        .type           gluon_wgmma,@function
        .size           gluon_wgmma,(.L_x_52 - gluon_wgmma)
        .other          gluon_wgmma,@"STO_CUDA_ENTRY STV_DEFAULT"
gluon_wgmma:
.text.gluon_wgmma:
[----:B------:R-:W-:Y:S01]  /*0000*/  LDC R1, c[0x0][0x28] ;  /* 0x00000a00ff017b82 */ /* 0x000fe20000000800 */
[----:B------:R-:W1:Y:S07]  /*0010*/  S2R R0, SR_TID.X ;  /* 0x0000000000007919 */ /* 0x000e6e0000002100 */
[----:B------:R-:W2:Y:S01]  /*0020*/  S2UR UR4, SR_CgaCtaId ;  /* 0x00000000000479c3 */ /* 0x000ea20000008800 */
[----:B------:R-:W-:Y:S01]  /*0030*/  UMOV UR16, 0x400 ;  /* 0x0000040000107882 */ /* 0x000fe20000000000 */
[----:B------:R-:W-:Y:S01]  /*0040*/  ULDC UR6, c[0x0][0xc] ;  /* 0x0000030000067ab9 */ /* 0x000fe20000000800 */
[----:B------:R-:W-:Y:S01]  /*0050*/  ULDC.64 UR50, c[0x0][0x250] ;  /* 0x0000940000327ab9 */ /* 0x000fe20000000a00 */
[----:B------:R-:W-:Y:S04]  /*0060*/  BSSY B0, `(.L_x_0) ;  /* 0x000001e000007945 */ /* 0x000fe80003800000 */
[----:B------:R-:W3:Y:S08]  /*0070*/  LDC R2, c[0x0][0x228] ;  /* 0x00008a00ff027b82 */ /* 0x000ef00000000800 */
[----:B------:R-:W4:Y:S08]  /*0080*/  LDC R10, c[0x0][0x230] ;  /* 0x00008c00ff0a7b82 */ /* 0x000f300000000800 */
[----:B------:R-:W-:Y:S01]  /*0090*/  S2UR UR53, SR_CTAID.Y ;  /* 0x00000000003579c3 */ /* 0x000fe20000002600 */
[----:B--2---:R-:W-:-:S03]  /*00a0*/  ULEA UR16, UR4, UR16, 0x18 ;  /* 0x0000001004107291 */ /* 0x004fc6000f8ec03f */
[----:B------:R-:W-:Y:S01]  /*00b0*/  ULDC UR4, c[0x0][0x10] ;  /* 0x0000040000047ab9 */ /* 0x000fe20000000800 */
[----:B-1----:R-:W-:-:S03]  /*00c0*/  LOP3.LUT R6, R0, 0xff, RZ, 0xc0, !PT ;  /* 0x000000ff00067812 */ /* 0x002fc600078ec0ff */
[----:B------:R-:W1:Y:S01]  /*00d0*/  S2UR UR5, SR_CTAID.Z ;  /* 0x00000000000579c3 */ /* 0x000e620000002700 */
[----:B---3--:R-:W-:Y:S01]  /*00e0*/  VIADD R2, R2, 0xffffffff ;  /* 0xffffffff02027836 */ /* 0x008fe20000000000 */
[C---:B------:R-:W-:Y:S02]  /*00f0*/  ISETP.GE.U32.AND P0, PT, R6.reuse, 0x20, PT ;  /* 0x000000200600780c */ /* 0x040fe40003f06070 */
[C---:B------:R-:W-:Y:S02]  /*0100*/  ISETP.NE.U32.AND P2, PT, R6.reuse, RZ, PT ;  /* 0x000000ff0600720c */ /* 0x040fe40003f45070 */
[----:B------:R-:W-:Y:S02]  /*0110*/  LEA R14, R6, UR16, 0x2 ;  /* 0x00000010060e7c11 */ /* 0x000fe4000f8e10ff */
[----:B------:R-:W2:Y:S01]  /*0120*/  S2UR UR54, SR_CTAID.X ;  /* 0x00000000003679c3 */ /* 0x000ea20000002500 */
[----:B----4-:R-:W-:-:S06]  /*0130*/  VIADD R11, R10, 0xffffffff ;  /* 0xffffffff0a0b7836 */ /* 0x010fcc0000000000 */
[----:B------:R3:W-:Y:S01]  /*0140*/  @!P0 STS [R14], RZ ;  /* 0x000000ff0e008388 */ /* 0x0007e20000000800 */
[----:B------:R-:W-:-:S03]  /*0150*/  NOP ;  /* 0x0000000000007918 */ /* 0x000fc60000000000 */
[----:B------:R3:W-:Y:S01]  /*0160*/  @!P2 STS [UR16+0x24], R2 ;  /* 0x00002402ff00a988 */ /* 0x0007e20008000810 */
[----:B-1----:R-:W-:-:S03]  /*0170*/  UIMAD UR4, UR5, UR4, UR53 ;  /* 0x00000004050472a4 */ /* 0x002fc6000f8e0235 */
[----:B------:R3:W-:Y:S01]  /*0180*/  @!P2 STS [UR16+0x20], R11 ;  /* 0x0000200bff00a988 */ /* 0x0007e20008000810 */
[----:B--2---:R-:W-:-:S04]  /*0190*/  UIMAD UR4, UR4, UR6, UR54 ;  /* 0x00000006040472a4 */ /* 0x004fc8000f8e0236 */
[----:B------:R-:W-:-:S04]  /*01a0*/  UIMAD UR4, UR4, 0x180, URZ ;  /* 0x00000180040478a4 */ /* 0x000fc8000f8e023f */
[----:B------:R-:W-:-:S04]  /*01b0*/  UIADD3 UR18, UP0, UR4, UR50, URZ ;  /* 0x0000003204127290 */ /* 0x000fc8000ff1e03f */
[----:B------:R-:W-:Y:S01]  /*01c0*/  ULEA.HI.X.SX32 UR19, UR4, UR51, 0x1, UP0 ;  /* 0x0000003304137291 */ /* 0x000fe200080f0e3f */
[----:B---3--:R-:W-:Y:S11]  /*01d0*/  @P2 BRA `(.L_x_1) ;  /* 0x0000000000182947 */ /* 0x008ff60003800000 */
[----:B------:R-:W1:Y:S01]  /*01e0*/  LDS R3, [UR16+0x8] ;  /* 0x00000810ff037984 */ /* 0x000e620008000800 */
[----:B------:R-:W2:Y:S01]  /*01f0*/  LDC.64 R8, c[0x0][0x210] ;  /* 0x00008400ff087b82 */ /* 0x000ea20000000a00 */
[----:B------:R-:W-:Y:S02]  /*0200*/  IMAD.MOV.U32 R4, RZ, RZ, 0x70 ;  /* 0x00000070ff047424 */ /* 0x000fe400078e00ff */
[----:B--2---:R2:W-:Y:S03]  /*0210*/  STS.64 [UR16], R8 ;  /* 0x00000008ff007988 */ /* 0x0045e60008000a10 */
[----:B-1----:R-:W-:-:S05]  /*0220*/  LOP3.LUT R3, R3, 0x10, R4, 0xd8, !PT ;  /* 0x0000001003037812 */ /* 0x002fca00078ed804 */
[----:B------:R2:W-:Y:S02]  /*0230*/  STS [UR16+0x8], R3 ;  /* 0x00000803ff007988 */ /* 0x0005e40008000810 */
.L_x_1:
[----:B------:R-:W-:Y:S05]  /*0240*/  BSYNC B0 ;  /* 0x0000000000007941 */ /* 0x000fea0003800000 */
.L_x_0:
[----:B------:R-:W-:Y:S04]  /*0250*/  BSSY B0, `(.L_x_2) ;  /* 0x000000a000007945 */ /* 0x000fe80003800000 */
[----:B------:R-:W-:Y:S05]  /*0260*/  @P2 BRA `(.L_x_3) ;  /* 0x0000000000202947 */ /* 0x000fea0003800000 */
[----:B--2---:R-:W1:Y:S01]  /*0270*/  LDS R3, [UR16+0x34] ;  /* 0x00003410ff037984 */ /* 0x004e620008000800 */
[----:B------:R-:W-:Y:S02]  /*0280*/  IMAD.MOV.U32 R4, RZ, RZ, 0x3f000000 ;  /* 0x3f000000ff047424 */ /* 0x000fe400078e00ff */
[----:B------:R-:W-:Y:S01]  /*0290*/  @!P2 IMAD.MOV.U32 R5, RZ, RZ, 0x3f ;  /* 0x0000003fff05a424 */ /* 0x000fe200078e00ff */
[----:B------:R-:W2:Y:S02]  /*02a0*/  @!P2 LDS R8, [UR16+0x38] ;  /* 0x00003810ff08a984 */ /* 0x000ea40008000800 */
[----:B-1----:R-:W-:Y:S02]  /*02b0*/  LOP3.LUT R3, R3, 0xff000000, R4, 0xb8, !PT ;  /* 0xff00000003037812 */ /* 0x002fe400078eb804 */
[----:B--2---:R-:W-:-:S03]  /*02c0*/  @!P2 LOP3.LUT R4, R8, 0xff, R5, 0xb8, !PT ;  /* 0x000000ff0804a812 */ /* 0x004fc600078eb805 */
[----:B------:R1:W-:Y:S04]  /*02d0*/  STS [UR16+0x34], R3 ;  /* 0x00003403ff007988 */ /* 0x0003e80008000810 */
[----:B------:R1:W-:Y:S02]  /*02e0*/  @!P2 STS [UR16+0x38], R4 ;  /* 0x00003804ff00a988 */ /* 0x0003e40008000810 */
.L_x_3:
[----:B------:R-:W-:Y:S05]  /*02f0*/  BSYNC B0 ;  /* 0x0000000000007941 */ /* 0x000fea0003800000 */
.L_x_2:
[----:B------:R-:W-:Y:S04]  /*0300*/  BSSY B0, `(.L_x_4) ;  /* 0x000000e000007945 */ /* 0x000fe80003800000 */
[----:B------:R-:W-:Y:S05]  /*0310*/  @P2 BRA `(.L_x_5) ;  /* 0x0000000000302947 */ /* 0x000fea0003800000 */
[----:B-1----:R-:W1:Y:S01]  /*0320*/  LDS R4, [UR16+0x34] ;  /* 0x00003410ff047984 */ /* 0x002e620008000800 */
[----:B------:R-:W3:Y:S03]  /*0330*/  LDC.64 R12, c[0x0][0x238] ;  /* 0x00008e00ff0c7b82 */ /* 0x000ee60000000a00 */
[----:B--2---:R-:W2:Y:S01]  /*0340*/  LDS R3, [UR16+0x1c] ;  /* 0x00001c10ff037984 */ /* 0x004ea20008000800 */
[C---:B---3--:R-:W-:Y:S01]  /*0350*/  SHF.L.U64.HI R8, R12.reuse, 0x1, R13 ;  /* 0x000000010c087819 */ /* 0x048fe2000001020d */
[----:B------:R-:W-:-:S03]  /*0360*/  IMAD.SHL.U32 R5, R12, 0x2, RZ ;  /* 0x000000020c057824 */ /* 0x000fc600078e00ff */
[--C-:B------:R-:W-:Y:S02]  /*0370*/  SHF.R.U32.HI R12, RZ, 0x4, R8.reuse ;  /* 0x00000004ff0c7819 */ /* 0x100fe40000011608 */
[----:B------:R-:W-:-:S05]  /*0380*/  SHF.R.U64 R5, R5, 0x4, R8 ;  /* 0x0000000405057819 */ /* 0x000fca0000001208 */
[----:B------:R3:W-:Y:S01]  /*0390*/  STS [UR16+0xc], R5 ;  /* 0x00000c05ff007988 */ /* 0x0007e20008000810 */
[----:B-1----:R-:W-:Y:S02]  /*03a0*/  LOP3.LUT R4, R4, 0x7, RZ, 0xb8, !PT ;  /* 0x0000000704047812 */ /* 0x002fe400078eb8ff */
[----:B--2---:R-:W-:-:S03]  /*03b0*/  LOP3.LUT R3, R3, 0xf, R12, 0xb8, !PT ;  /* 0x0000000f03037812 */ /* 0x004fc600078eb80c */
[----:B------:R3:W-:Y:S04]  /*03c0*/  STS [UR16+0x34], R4 ;  /* 0x00003404ff007988 */ /* 0x0007e80008000810 */
[----:B------:R3:W-:Y:S02]  /*03d0*/  STS [UR16+0x1c], R3 ;  /* 0x00001c03ff007988 */ /* 0x0007e40008000810 */
.L_x_5:
[----:B------:R-:W-:Y:S05]  /*03e0*/  BSYNC B0 ;  /* 0x0000000000007941 */ /* 0x000fea0003800000 */
.L_x_4:
[----:B------:R-:W-:Y:S04]  /*03f0*/  BSSY B1, `(.L_x_6) ;  /* 0x000001b000017945 */ /* 0x000fe80003800000 */
[----:B------:R-:W-:Y:S01]  /*0400*/  BSSY B0, `(.L_x_7) ;  /* 0x0000016000007945 */ /* 0x000fe20003800000 */
[----:B------:R-:W-:-:S03]  /*0410*/  IMAD.MOV.U32 R7, RZ, RZ, RZ ;  /* 0x000000ffff077224 */ /* 0x000fc600078e00ff */
[----:B------:R-:W-:Y:S05]  /*0420*/  @P2 BRA `(.L_x_8) ;  /* 0x0000000000202947 */ /* 0x000fea0003800000 */
[----:B-123--:R-:W1:Y:S02]  /*0430*/  LDS R3, [UR16+0x34] ;  /* 0x00003410ff037984 */ /* 0x00ee640008000800 */
[----:B-1----:R-:W-:-:S05]  /*0440*/  LOP3.LUT R3, R3, 0x38, RZ, 0xb8, !PT ;  /* 0x0000003803037812 */ /* 0x002fca00078eb8ff */
[----:B------:R1:W-:Y:S01]  /*0450*/  STS [UR16+0x34], R3 ;  /* 0x00003403ff007988 */ /* 0x0003e20008000810 */
[----:B------:R-:W-:Y:S05]  /*0460*/  @P2 BRA `(.L_x_9) ;  /* 0x0000000000202947 */ /* 0x000fea0003800000 */
[----:B-1----:R-:W1:Y:S01]  /*0470*/  LDS R3, [UR16+0x8] ;  /* 0x00000810ff037984 */ /* 0x002e620008000800 */
[----:B------:R-:W-:-:S05]  /*0480*/  IMAD.MOV.U32 R4, RZ, RZ, 0x780 ;  /* 0x00000780ff047424 */ /* 0x000fca00078e00ff */
[----:B-1----:R-:W-:-:S05]  /*0490*/  LOP3.LUT R3, R3, 0x300, R4, 0xd8, !PT ;  /* 0x0000030003037812 */ /* 0x002fca00078ed804 */
[----:B------:R4:W-:Y:S02]  /*04a0*/  STS [UR16+0x8], R3 ;  /* 0x00000803ff007988 */ /* 0x0009e40008000810 */
.L_x_8:
[----:B------:R-:W-:Y:S05]  /*04b0*/  @P2 BRA `(.L_x_10) ;  /* 0x0000000000282947 */ /* 0x000fea0003800000 */
[----:B-1234-:R-:W1:Y:S02]  /*04c0*/  LDS R3, [UR16+0x8] ;  /* 0x00000810ff037984 */ /* 0x01ee640008000800 */
[----:B-1----:R-:W-:-:S05]  /*04d0*/  LOP3.LUT R3, R3, 0x1800, RZ, 0xb8, !PT ;  /* 0x0000180003037812 */ /* 0x002fca00078eb8ff */
[----:B------:R2:W-:Y:S02]  /*04e0*/  STS [UR16+0x8], R3 ;  /* 0x00000803ff007988 */ /* 0x0005e40008000810 */
.L_x_9:
[----:B------:R-:W-:Y:S05]  /*04f0*/  @P2 BREAK B0 ;  /* 0x0000000000002942 */ /* 0x000fea0003800000 */
[----:B------:R-:W-:Y:S05]  /*0500*/  @P2 BRA `(.L_x_11) ;  /* 0x0000000000242947 */ /* 0x000fea0003800000 */
[----:B------:R-:W3:Y:S01]  /*0510*/  LDS R4, [UR16+0x8] ;  /* 0x00000810ff047984 */ /* 0x000ee20008000800 */
[----:B-12---:R-:W-:-:S05]  /*0520*/  IMAD.MOV.U32 R3, RZ, RZ, 0x6000 ;  /* 0x00006000ff037424 */ /* 0x006fca00078e00ff */
[----:B---3--:R-:W-:-:S04]  /*0530*/  LOP3.LUT R3, R4, 0x6000, R3, 0xd8, !PT ;  /* 0x0000600004037812 */ /* 0x008fc800078ed803 */
[----:B------:R-:W-:-:S05]  /*0540*/  LOP3.LUT R3, R3, 0x400000, RZ, 0xb8, !PT ;  /* 0x0040000003037812 */ /* 0x000fca00078eb8ff */
[----:B------:R5:W-:Y:S02]  /*0550*/  STS [UR16+0x8], R3 ;  /* 0x00000803ff007988 */ /* 0x000be40008000810 */
.L_x_10:
[----:B------:R-:W-:Y:S05]  /*0560*/  BSYNC B0 ;  /* 0x0000000000007941 */ /* 0x000fea0003800000 */
.L_x_7:
[----:B-12345:R-:W1:Y:S02]  /*0570*/  @!P2 LDS R3, [UR16+0x8] ;  /* 0x00000810ff03a984 */ /* 0x03ee640008000800 */
[----:B-1----:R-:W-:-:S05]  /*0580*/  @!P2 LOP3.LUT R3, R3, 0x8000, RZ, 0xb8, !PT ;  /* 0x000080000303a812 */ /* 0x002fca00078eb8ff */
[----:B------:R3:W-:Y:S02]  /*0590*/  @!P2 STS [UR16+0x8], R3 ;  /* 0x00000803ff00a988 */ /* 0x0007e40008000810 */
.L_x_11:
[----:B------:R-:W-:Y:S05]  /*05a0*/  BSYNC B1 ;  /* 0x0000000000017941 */ /* 0x000fea0003800000 */
.L_x_6:
[----:B------:R-:W-:Y:S05]  /*05b0*/  WARPSYNC.ALL ;  /* 0x0000000000007948 */ /* 0x000fea0003800000 */
[----:B-123--:R-:W1:Y:S02]  /*05c0*/  LDC R3, c[0x0][0x22c] ;  /* 0x00008b00ff037b82 */ /* 0x00ee640000000800 */
[----:B-1----:R-:W-:Y:S01]  /*05d0*/  VIADD R3, R3, 0xffffffff ;  /* 0xffffffff03037836 */ /* 0x002fe20000000000 */
[----:B------:R-:W-:Y:S06]  /*05e0*/  @P0 BRA `(.L_x_12) ;  /* 0x0000000000280947 */ /* 0x000fec0003800000 */
[----:B------:R-:W1:Y:S01]  /*05f0*/  S2R R4, SR_LANEID ;  /* 0x0000000000047919 */ /* 0x000e620000000000 */
[----:B------:R-:W-:Y:S05]  /*0600*/  WARPSYNC.ALL ;  /* 0x0000000000007948 */ /* 0x000fea0003800000 */
[----:B-1----:R-:W-:-:S05]  /*0610*/  IMAD.SHL.U32 R8, R4, 0x4, RZ ;  /* 0x0000000404087824 */ /* 0x002fca00078e00ff */
[----:B------:R-:W1:Y:S01]  /*0620*/  LDS R9, [R8+UR16] ;  /* 0x0000001008097984 */ /* 0x000e620008000800 */
[----:B------:R-:W-:-:S05]  /*0630*/  IADD3 R4, P1, R8, UR18, RZ ;  /* 0x0000001208047c10 */ /* 0x000fca000ff3e0ff */
[----:B------:R-:W-:-:S05]  /*0640*/  IMAD.X R5, RZ, RZ, UR19, P1 ;  /* 0x00000013ff057e24 */ /* 0x000fca00088e06ff */
[----:B-1----:R1:W2:Y:S01]  /*0650*/  ATOMG.E.EXCH.STRONG.GPU PT, RZ, [R4], R9 ;  /* 0x0000000904ff73a8 */ /* 0x0022a200041ee100 */
[----:B------:R-:W-:-:S04]  /*0660*/  DEPBAR {5,4,3,2,1,0} ;  /* 0x0000003f0000791a */ /* 0x000fc80000000000 */
[----:B------:R1:W-:Y:S01]  /*0670*/  UTMACCTL.IV [UR18] ;  /* 0x00000000120079b9 */ /* 0x0003e20008000000 */
[----:B------:R-:W-:Y:S01]  /*0680*/  NOP ;  /* 0x0000000000007918 */ /* 0x000fe20000000000 */
.L_x_12:
[----:B------:R-:W-:Y:S05]  /*0690*/  @P0 BRA `(.L_x_13) ;  /* 0x00000000000c0947 */ /* 0x000fea0003800000 */
[----:B------:R0:W-:Y:S01]  /*06a0*/  UTMACMDFLUSH ;  /* 0x00000000000079b7 */ /* 0x0001e20000000000 */
[----:B------:R-:W-:Y:S05]  /*06b0*/  @P0 BRA `(.L_x_13) ;  /* 0x0000000000040947 */ /* 0x000fea0003800000 */
[----:B------:R-:W-:-:S04]  /*06c0*/  DEPBAR.LE SB0, 0x0 ;  /* 0x000080000000791a */ /* 0x000fc80000000000 */
.L_x_13:
[----:B------:R-:W-:Y:S05]  /*06d0*/  WARPSYNC.ALL ;  /* 0x0000000000007948 */ /* 0x000fea0003800000 */
[----:B--2---:R-:W-:Y:S06]  /*06e0*/  BAR.SYNC.DEFER_BLOCKING 0x0 ;  /* 0x0000000000007b1d */ /* 0x004fec0000010000 */
[----:B------:R-:W-:Y:S02]  /*06f0*/  BSSY B1, `(.L_x_14) ;  /* 0x000000b000017945 */ /* 0x000fe40003800000 */
[----:B------:R-:W-:Y:S06]  /*0700*/  BAR.SYNC.DEFER_BLOCKING 0x0 ;  /* 0x0000000000007b1d */ /* 0x000fec0000010000 */
[----:B------:R2:W-:Y:S01]  /*0710*/  @!P0 STS [R14], RZ ;  /* 0x000000ff0e008388 */ /* 0x0005e20000000800 */
[----:B------:R-:W-:Y:S01]  /*0720*/  NOP ;  /* 0x0000000000007918 */ /* 0x000fe20000000000 */
[----:B------:R-:W-:Y:S05]  /*0730*/  @P2 BRA `(.L_x_15) ;  /* 0x0000000000182947 */ /* 0x000fea0003800000 */
[----:B-1----:R-:W1:Y:S01]  /*0740*/  LDS R4, [UR16+0x8] ;  /* 0x00000810ff047984 */ /* 0x002e620008000800 */
[----:B------:R-:W3:Y:S01]  /*0750*/  LDC.64 R8, c[0x0][0x218] ;  /* 0x00008600ff087b82 */ /* 0x000ee20000000a00 */
[----:B------:R-:W-:Y:S02]  /*0760*/  IMAD.MOV.U32 R5, RZ, RZ, 0x70 ;  /* 0x00000070ff057424 */ /* 0x000fe400078e00ff */
[----:B---3--:R3:W-:Y:S03]  /*0770*/  STS.64 [UR16], R8 ;  /* 0x00000008ff007988 */ /* 0x0087e60008000a10 */
[----:B-1----:R-:W-:-:S05]  /*0780*/  LOP3.LUT R4, R4, 0x10, R5, 0xd8, !PT ;  /* 0x0000001004047812 */ /* 0x002fca00078ed805 */
[----:B------:R3:W-:Y:S02]  /*0790*/  STS [UR16+0x8], R4 ;  /* 0x00000804ff007988 */ /* 0x0007e40008000810 */
.L_x_15:
[----:B-1----:R-:W-:Y:S05]  /*07a0*/  BSYNC B1 ;  /* 0x0000000000017941 */ /* 0x002fea0003800000 */
.L_x_14:
[----:B------:R-:W-:Y:S04]  /*07b0*/  BSSY B1, `(.L_x_16) ;  /* 0x000000a000017945 */ /* 0x000fe80003800000 */
[----:B------:R-:W-:Y:S05]  /*07c0*/  @P2 BRA `(.L_x_17) ;  /* 0x0000000000202947 */ /* 0x000fea0003800000 */
[----:B---3--:R-:W1:Y:S01]  /*07d0*/  LDS R4, [UR16+0x34] ;  /* 0x00003410ff047984 */ /* 0x008e620008000800 */
[----:B------:R-:W-:Y:S02]  /*07e0*/  IMAD.MOV.U32 R9, RZ, RZ, 0x3f000000 ;  /* 0x3f000000ff097424 */ /* 0x000fe400078e00ff */
[----:B------:R-:W-:Y:S01]  /*07f0*/  @!P2 IMAD.MOV.U32 R5, RZ, RZ, 0x7f ;  /* 0x0000007fff05a424 */ /* 0x000fe200078e00ff */
[----:B------:R-:W3:Y:S02]  /*0800*/  @!P2 LDS R8, [UR16+0x38] ;  /* 0x00003810ff08a984 */ /* 0x000ee40008000800 */
[----:B-1----:R-:W-:Y:S02]  /*0810*/  LOP3.LUT R4, R4, 0xff000000, R9, 0xb8, !PT ;  /* 0xff00000004047812 */ /* 0x002fe400078eb809 */
[----:B---3--:R-:W-:-:S03]  /*0820*/  @!P2 LOP3.LUT R5, R8, 0xff, R5, 0xb8, !PT ;  /* 0x000000ff0805a812 */ /* 0x008fc600078eb805 */
[----:B------:R1:W-:Y:S04]  /*0830*/  STS [UR16+0x34], R4 ;  /* 0x00003404ff007988 */ /* 0x0003e80008000810 */
[----:B------:R1:W-:Y:S02]  /*0840*/  @!P2 STS [UR16+0x38], R5 ;  /* 0x00003805ff00a988 */ /* 0x0003e40008000810 */
.L_x_17:
[----:B------:R-:W-:Y:S05]  /*0850*/  BSYNC B1 ;  /* 0x0000000000017941 */ /* 0x000fea0003800000 */
.L_x_16:
[----:B------:R-:W-:Y:S04]  /*0860*/  BSSY B1, `(.L_x_18) ;  /* 0x0000004000017945 */ /* 0x000fe80003800000 */
[----:B------:R-:W-:Y:S05]  /*0870*/  @P2 BRA `(.L_x_19) ;  /* 0x0000000000082947 */ /* 0x000fea0003800000 */
[----:B------:R4:W-:Y:S04]  /*0880*/  STS [UR16+0x24], R11 ;  /* 0x0000240bff007988 */ /* 0x0009e80008000810 */
[----:B------:R4:W-:Y:S02]  /*0890*/  STS [UR16+0x20], R3 ;  /* 0x00002003ff007988 */ /* 0x0009e40008000810 */
.L_x_19:
[----:B------:R-:W-:Y:S05]  /*08a0*/  BSYNC B1 ;  /* 0x0000000000017941 */ /* 0x000fea0003800000 */
.L_x_18:
[----:B------:R-:W-:Y:S04]  /*08b0*/  BSSY B1, `(.L_x_20) ;  /* 0x000000e000017945 */ /* 0x000fe80003800000 */
[----:B------:R-:W-:Y:S05]  /*08c0*/  @P2 BRA `(.L_x_21) ;  /* 0x0000000000302947 */ /* 0x000fea0003800000 */
[----:B-1----:R-:W1:Y:S01]  /*08d0*/  LDS R5, [UR16+0x34] ;  /* 0x00003410ff057984 */ /* 0x002e620008000800 */
[----:B---3--:R-:W3:Y:S03]  /*08e0*/  LDC.64 R8, c[0x0][0x240] ;  /* 0x00009000ff087b82 */ /* 0x008ee60000000a00 */
[----:B------:R-:W5:Y:S01]  /*08f0*/  LDS R4, [UR16+0x1c] ;  /* 0x00001c10ff047984 */ /* 0x000f620008000800 */
[C---:B---3--:R-:W-:Y:S01]  /*0900*/  SHF.L.U64.HI R9, R8.reuse, 0x1, R9 ;  /* 0x0000000108097819 */ /* 0x048fe20000010209 */
[----:B------:R-:W-:-:S03]  /*0910*/  IMAD.SHL.U32 R8, R8, 0x2, RZ ;  /* 0x0000000208087824 */ /* 0x000fc600078e00ff */
[--C-:B----4-:R-:W-:Y:S02]  /*0920*/  SHF.R.U32.HI R11, RZ, 0x4, R9.reuse ;  /* 0x00000004ff0b7819 */ /* 0x110fe40000011609 */
[----:B------:R-:W-:-:S05]  /*0930*/  SHF.R.U64 R8, R8, 0x4, R9 ;  /* 0x0000000408087819 */ /* 0x000fca0000001209 */
[----:B------:R3:W-:Y:S01]  /*0940*/  STS [UR16+0xc], R8 ;  /* 0x00000c08ff007988 */ /* 0x0007e20008000810 */
[----:B-1----:R-:W-:Y:S02]  /*0950*/  LOP3.LUT R5, R5, 0x7, RZ, 0xb8, !PT ;  /* 0x0000000705057812 */ /* 0x002fe400078eb8ff */
[----:B-----5:R-:W-:-:S03]  /*0960*/  LOP3.LUT R4, R4, 0xf, R11, 0xb8, !PT ;  /* 0x0000000f04047812 */ /* 0x020fc600078eb80b */
[----:B------:R3:W-:Y:S04]  /*0970*/  STS [UR16+0x34], R5 ;  /* 0x00003405ff007988 */ /* 0x0007e80008000810 */
[----:B------:R3:W-:Y:S02]  /*0980*/  STS [UR16+0x1c], R4 ;  /* 0x00001c04ff007988 */ /* 0x0007e40008000810 */
.L_x_21:
[----:B------:R-:W-:Y:S05]  /*0990*/  BSYNC B1 ;  /* 0x0000000000017941 */ /* 0x000fea0003800000 */
.L_x_20:
[----:B------:R-:W-:Y:S04]  /*09a0*/  BSSY B2, `(.L_x_22) ;  /* 0x000001a000027945 */ /* 0x000fe80003800000 */
[----:B------:R-:W-:Y:S04]  /*09b0*/  BSSY B1, `(.L_x_23) ;  /* 0x0000015000017945 */ /* 0x000fe80003800000 */
[----:B------:R-:W-:Y:S05]  /*09c0*/  @P2 BRA `(.L_x_24) ;  /* 0x0000000000202947 */ /* 0x000fea0003800000 */
[----:B-1-3--:R-:W1:Y:S02]  /*09d0*/  LDS R4, [UR16+0x34] ;  /* 0x00003410ff047984 */ /* 0x00ae640008000800 */
[----:B-1----:R-:W-:-:S05]  /*09e0*/  LOP3.LUT R4, R4, 0x38, RZ, 0xb8, !PT ;  /* 0x0000003804047812 */ /* 0x002fca00078eb8ff */
[----:B------:R1:W-:Y:S01]  /*09f0*/  STS [UR16+0x34], R4 ;  /* 0x00003404ff007988 */ /* 0x0003e20008000810 */
[----:B------:R-:W-:Y:S05]  /*0a00*/  @P2 BRA `(.L_x_25) ;  /* 0x0000000000202947 */ /* 0x000fea0003800000 */
[----:B-1----:R-:W1:Y:S01]  /*0a10*/  LDS R4, [UR16+0x8] ;  /* 0x00000810ff047984 */ /* 0x002e620008000800 */
[----:B------:R-:W-:-:S05]  /*0a20*/  IMAD.MOV.U32 R5, RZ, RZ, 0x780 ;  /* 0x00000780ff057424 */ /* 0x000fca00078e00ff */
[----:B-1----:R-:W-:-:S05]  /*0a30*/  LOP3.LUT R4, R4, 0x300, R5, 0xd8, !PT ;  /* 0x0000030004047812 */ /* 0x002fca00078ed805 */
[----:B------:R5:W-:Y:S02]  /*0a40*/  STS [UR16+0x8], R4 ;  /* 0x00000804ff007988 */ /* 0x000be40008000810 */
.L_x_24:
[----:B------:R-:W-:Y:S05]  /*0a50*/  @P2 BRA `(.L_x_26) ;  /* 0x0000000000282947 */ /* 0x000fea0003800000 */
[----:B-1-3-5:R-:W1:Y:S02]  /*0a60*/  LDS R4, [UR16+0x8] ;  /* 0x00000810ff047984 */ /* 0x02ae640008000800 */
[----:B-1----:R-:W-:-:S05]  /*0a70*/  LOP3.LUT R4, R4, 0x1800, RZ, 0xb8, !PT ;  /* 0x0000180004047812 */ /* 0x002fca00078eb8ff */
[----:B------:R3:W-:Y:S02]  /*0a80*/  STS [UR16+0x8], R4 ;  /* 0x00000804ff007988 */ /* 0x0007e40008000810 */
.L_x_25:
[----:B------:R-:W-:Y:S05]  /*0a90*/  @P2 BREAK B1 ;  /* 0x0000000000012942 */ /* 0x000fea0003800000 */
[----:B------:R-:W-:Y:S05]  /*0aa0*/  @P2 BRA `(.L_x_27) ;  /* 0x0000000000242947 */ /* 0x000fea0003800000 */
[----:B-1-3--:R-:W1:Y:S01]  /*0ab0*/  LDS R4, [UR16+0x8] ;  /* 0x00000810ff047984 */ /* 0x00ae620008000800 */
[----:B------:R-:W-:-:S05]  /*0ac0*/  IMAD.MOV.U32 R5, RZ, RZ, 0x6000 ;  /* 0x00006000ff057424 */ /* 0x000fca00078e00ff */
[----:B-1----:R-:W-:-:S04]  /*0ad0*/  LOP3.LUT R4, R4, 0x6000, R5, 0xd8, !PT ;  /* 0x0000600004047812 */ /* 0x002fc800078ed805 */
[----:B------:R-:W-:-:S05]  /*0ae0*/  LOP3.LUT R4, R4, 0x400000, RZ, 0xb8, !PT ;  /* 0x0040000004047812 */ /* 0x000fca00078eb8ff */
[----:B------:R1:W-:Y:S02]  /*0af0*/  STS [UR16+0x8], R4 ;  /* 0x00000804ff007988 */ /* 0x0003e40008000810 */
.L_x_26:
[----:B------:R-:W-:Y:S05]  /*0b00*/  BSYNC B1 ;  /* 0x0000000000017941 */ /* 0x000fea0003800000 */
.L_x_23:
[----:B-1-3-5:R-:W1:Y:S02]  /*0b10*/  @!P2 LDS R4, [UR16+0x8] ;  /* 0x00000810ff04a984 */ /* 0x02ae640008000800 */
[----:B-1----:R-:W-:-:S05]  /*0b20*/  @!P2 LOP3.LUT R4, R4, 0x8000, RZ, 0xb8, !PT ;  /* 0x000080000404a812 */ /* 0x002fca00078eb8ff */
[----:B------:R5:W-:Y:S02]  /*0b30*/  @!P2 STS [UR16+0x8], R4 ;  /* 0x00000804ff00a988 */ /* 0x000be40008000810 */
.L_x_27:
[----:B------:R-:W-:Y:S05]  /*0b40*/  BSYNC B2 ;  /* 0x0000000000027941 */ /* 0x000fea0003800000 */
.L_x_22:
[----:B------:R-:W-:Y:S05]  /*0b50*/  WARPSYNC.ALL ;  /* 0x0000000000007948 */ /* 0x000fea0003800000 */
[----:B------:R-:W-:-:S04]  /*0b60*/  UIADD3 UR49, UR4, 0x80, URZ ;  /* 0x0000008004317890 */ /* 0x000fc8000fffe03f */
[----:B------:R-:W-:-:S04]  /*0b70*/  UIADD3 UR48, UP0, UR49, UR50, URZ ;  /* 0x0000003231307290 */ /* 0x000fc8000ff1e03f */
[----:B------:R-:W-:Y:S01]  /*0b80*/  ULEA.HI.X.SX32 UR49, UR49, UR51, 0x1, UP0 ;  /* 0x0000003331317291 */ /* 0x000fe200080f0e3f */
[----:B------:R-:W-:Y:S11]  /*0b90*/  @P0 BRA `(.L_x_28) ;  /* 0x0000000000280947 */ /* 0x000ff60003800000 */
[----:B-1-3-5:R-:W1:Y:S01]  /*0ba0*/  S2R R4, SR_LANEID ;  /* 0x0000000000047919 */ /* 0x02ae620000000000 */
[----:B------:R-:W-:Y:S05]  /*0bb0*/  WARPSYNC.ALL ;  /* 0x0000000000007948 */ /* 0x000fea0003800000 */
[----:B-1----:R-:W-:-:S05]  /*0bc0*/  IMAD.SHL.U32 R8, R4, 0x4, RZ ;  /* 0x0000000404087824 */ /* 0x002fca00078e00ff */
[----:B------:R-:W1:Y:S01]  /*0bd0*/  LDS R9, [R8+UR16] ;  /* 0x0000001008097984 */ /* 0x000e620008000800 */
[----:B------:R-:W-:-:S05]  /*0be0*/  IADD3 R4, P1, R8, UR48, RZ ;  /* 0x0000003008047c10 */ /* 0x000fca000ff3e0ff */
[----:B------:R-:W-:-:S05]  /*0bf0*/  IMAD.X R5, RZ, RZ, UR49, P1 ;  /* 0x00000031ff057e24 */ /* 0x000fca00088e06ff */
[----:B-1----:R1:W3:Y:S01]  /*0c00*/  ATOMG.E.EXCH.STRONG.GPU PT, RZ, [R4], R9 ;  /* 0x0000000904ff73a8 */ /* 0x0022e200041ee100 */
[----:B------:R-:W-:-:S04]  /*0c10*/  DEPBAR {5,4,3,2,1,0} ;  /* 0x0000003f0000791a */ /* 0x000fc80000000000 */
[----:B------:R1:W-:Y:S01]  /*0c20*/  UTMACCTL.IV [UR48] ;  /* 0x00000000300079b9 */ /* 0x0003e20008000000 */
[----:B------:R-:W-:Y:S01]  /*0c30*/  NOP ;  /* 0x0000000000007918 */ /* 0x000fe20000000000 */
.L_x_28:
[----:B------:R-:W-:Y:S05]  /*0c40*/  @P0 BRA `(.L_x_29) ;  /* 0x00000000000c0947 */ /* 0x000fea0003800000 */
[----:B------:R0:W-:Y:S01]  /*0c50*/  UTMACMDFLUSH ;  /* 0x00000000000079b7 */ /* 0x0001e20000000000 */
[----:B------:R-:W-:Y:S05]  /*0c60*/  @P0 BRA `(.L_x_29) ;  /* 0x0000000000040947 */ /* 0x000fea0003800000 */
[----:B------:R-:W-:-:S04]  /*0c70*/  DEPBAR.LE SB0, 0x0 ;  /* 0x000080000000791a */ /* 0x000fc80000000000 */
.L_x_29:
[----:B------:R-:W-:Y:S05]  /*0c80*/  WARPSYNC.ALL ;  /* 0x0000000000007948 */ /* 0x000fea0003800000 */
[----:B---3--:R-:W-:Y:S06]  /*0c90*/  BAR.SYNC.DEFER_BLOCKING 0x0 ;  /* 0x0000000000007b1d */ /* 0x008fec0000010000 */
[----:B------:R-:W-:Y:S02]  /*0ca0*/  BSSY B2, `(.L_x_30) ;  /* 0x000000b000027945 */ /* 0x000fe40003800000 */
[----:B------:R-:W-:Y:S06]  /*0cb0*/  BAR.SYNC.DEFER_BLOCKING 0x0 ;  /* 0x0000000000007b1d */ /* 0x000fec0000010000 */
[----:B------:R3:W-:Y:S01]  /*0cc0*/  @!P0 STS [R14], RZ ;  /* 0x000000ff0e008388 */ /* 0x0007e20000000800 */
[----:B------:R-:W-:Y:S01]  /*0cd0*/  NOP ;  /* 0x0000000000007918 */ /* 0x000fe20000000000 */
[----:B------:R-:W-:Y:S05]  /*0ce0*/  @P2 BRA `(.L_x_31) ;  /* 0x0000000000182947 */ /* 0x000fea0003800000 */
[----:B-1---5:R-:W1:Y:S01]  /*0cf0*/  LDS R4, [UR16+0x8] ;  /* 0x00000810ff047984 */ /* 0x022e620008000800 */
[----:B------:R-:W5:Y:S01]  /*0d00*/  LDC.64 R8, c[0x0][0x220] ;  /* 0x00008800ff087b82 */ /* 0x000f620000000a00 */
[----:B------:R-:W-:Y:S02]  /*0d10*/  IMAD.MOV.U32 R5, RZ, RZ, 0x70 ;  /* 0x00000070ff057424 */ /* 0x000fe400078e00ff */
[----:B-----5:R5:W-:Y:S03]  /*0d20*/  STS.64 [UR16], R8 ;  /* 0x00000008ff007988 */ /* 0x020be60008000a10 */
[----:B-1----:R-:W-:-:S05]  /*0d30*/  LOP3.LUT R4, R4, 0x10, R5, 0xd8, !PT ;  /* 0x0000001004047812 */ /* 0x002fca00078ed805 */
[----:B------:R5:W-:Y:S02]  /*0d40*/  STS [UR16+0x8], R4 ;  /* 0x00000804ff007988 */ /* 0x000be40008000810 */
.L_x_31:
[----:B-1----:R-:W-:Y:S05]  /*0d50*/  BSYNC B2 ;  /* 0x0000000000027941 */ /* 0x002fea0003800000 */
.L_x_30:
[----:B------:R-:W-:Y:S04]  /*0d60*/  BSSY B3, `(.L_x_32) ;  /* 0x0000011000037945 */ /* 0x000fe80003800000 */
[----:B------:R-:W-:Y:S04]  /*0d70*/  BSSY B2, `(.L_x_33) ;  /* 0x000000e000027945 */ /* 0x000fe80003800000 */
[----:B------:R-:W-:Y:S05]  /*0d80*/  @P2 BRA `(.L_x_34) ;  /* 0x0000000000242947 */ /* 0x000fea0003800000 */
[----:B-----5:R-:W1:Y:S01]  /*0d90*/  LDS R4, [UR16+0x34] ;  /* 0x00003410ff047984 */ /* 0x020e620008000800 */
[----:B------:R-:W-:-:S05]  /*0da0*/  IMAD.MOV.U32 R5, RZ, RZ, 0x3f000000 ;  /* 0x3f000000ff057424 */ /* 0x000fca00078e00ff */
[----:B-1----:R-:W-:-:S05]  /*0db0*/  LOP3.LUT R4, R4, 0xff000000, R5, 0xb8, !PT ;  /* 0xff00000004047812 */ /* 0x002fca00078eb805 */
[----:B------:R1:W-:Y:S01]  /*0dc0*/  STS [UR16+0x34], R4 ;  /* 0x00003404ff007988 */ /* 0x0003e20008000810 */
[----:B------:R-:W-:Y:S05]  /*0dd0*/  @P2 BRA `(.L_x_35) ;  /* 0x00000000001c2947 */ /* 0x000fea0003800000 */
[----:B-1----:R-:W1:Y:S01]  /*0de0*/  LDS R4, [UR16+0x38] ;  /* 0x00003810ff047984 */ /* 0x002e620008000800 */
[----:B------:R-:W-:-:S05]  /*0df0*/  IMAD.MOV.U32 R5, RZ, RZ, 0x3f ;  /* 0x0000003fff057424 */ /* 0x000fca00078e00ff */
[----:B-1----:R-:W-:-:S05]  /*0e00*/  LOP3.LUT R4, R4, 0xff, R5, 0xb8, !PT ;  /* 0x000000ff04047812 */ /* 0x002fca00078eb805 */
[----:B------:R1:W-:Y:S02]  /*0e10*/  STS [UR16+0x38], R4 ;  /* 0x00003804ff007988 */ /* 0x0003e40008000810 */
.L_x_34:
[----:B------:R-:W-:Y:S05]  /*0e20*/  @P2 BREAK B2 ;  /* 0x0000000000022942 */ /* 0x000fea0003800000 */
[----:B------:R-:W-:Y:S05]  /*0e30*/  @P2 BRA `(.L_x_36) ;  /* 0x00000000000c2947 */ /* 0x000fea0003800000 */
[----:B------:R1:W-:Y:S02]  /*0e40*/  STS [UR16+0x20], R3 ;  /* 0x00002003ff007988 */ /* 0x0003e40008000810 */
.L_x_35:
[----:B------:R-:W-:Y:S05]  /*0e50*/  BSYNC B2 ;  /* 0x0000000000027941 */ /* 0x000fea0003800000 */
.L_x_33:
[----:B------:R1:W-:Y:S02]  /*0e60*/  @!P2 STS [UR16+0x24], R2 ;  /* 0x00002402ff00a988 */ /* 0x0003e40008000810 */
.L_x_36:
[----:B------:R-:W-:Y:S05]  /*0e70*/  BSYNC B3 ;  /* 0x0000000000037941 */ /* 0x000fea0003800000 */
.L_x_32:
[----:B------:R-:W-:Y:S05]  /*0e80*/  WARPSYNC.ALL ;  /* 0x0000000000007948 */ /* 0x000fea0003800000 */
[----:B------:R-:W-:Y:S04]  /*0e90*/  BSSY B3, `(.L_x_37) ;  /* 0x000000e000037945 */ /* 0x000fe80003800000 */
[----:B------:R-:W-:Y:S05]  /*0ea0*/  @P2 BRA `(.L_x_38) ;  /* 0x0000000000302947 */ /* 0x000fea0003800000 */
[----:B-1--4-:R-:W1:Y:S01]  /*0eb0*/  LDS R3, [UR16+0x34] ;  /* 0x00003410ff037984 */ /* 0x012e620008000800 */
[----:B-----5:R-:W4:Y:S03]  /*0ec0*/  LDC.64 R4, c[0x0][0x248] ;  /* 0x00009200ff047b82 */ /* 0x020f260000000a00 */
[----:B------:R-:W5:Y:S01]  /*0ed0*/  LDS R2, [UR16+0x1c] ;  /* 0x00001c10ff027984 */ /* 0x000f620008000800 */
[C---:B----4-:R-:W-:Y:S01]  /*0ee0*/  SHF.L.U64.HI R5, R4.reuse, 0x1, R5 ;  /* 0x0000000104057819 */ /* 0x050fe20000010205 */
[----:B------:R-:W-:-:S03]  /*0ef0*/  IMAD.SHL.U32 R4, R4, 0x2, RZ ;  /* 0x0000000204047824 */ /* 0x000fc600078e00ff */
[--C-:B------:R-:W-:Y:S02]  /*0f00*/  SHF.R.U32.HI R9, RZ, 0x4, R5.reuse ;  /* 0x00000004ff097819 */ /* 0x100fe40000011605 */
[----:B------:R-:W-:-:S05]  /*0f10*/  SHF.R.U64 R4, R4, 0x4, R5 ;  /* 0x0000000404047819 */ /* 0x000fca0000001205 */
[----:B------:R4:W-:Y:S01]  /*0f20*/  STS [UR16+0xc], R4 ;  /* 0x00000c04ff007988 */ /* 0x0009e20008000810 */
[----:B-1----:R-:W-:Y:S02]  /*0f30*/  LOP3.LUT R3, R3, 0x7, RZ, 0xb8, !PT ;  /* 0x0000000703037812 */ /* 0x002fe400078eb8ff */
[----:B-----5:R-:W-:-:S03]  /*0f40*/  LOP3.LUT R2, R2, 0xf, R9, 0xb8, !PT ;  /* 0x0000000f02027812 */ /* 0x020fc600078eb809 */
[----:B------:R4:W-:Y:S04]  /*0f50*/  STS [UR16+0x34], R3 ;  /* 0x00003403ff007988 */ /* 0x0009e80008000810 */
[----:B------:R4:W-:Y:S02]  /*0f60*/  STS [UR16+0x1c], R2 ;  /* 0x00001c02ff007988 */ /* 0x0009e40008000810 */
.L_x_38:
[----:B------:R-:W-:Y:S05]  /*0f70*/  BSYNC B3 ;  /* 0x0000000000037941 */ /* 0x000fea0003800000 */
.L_x_37:
[----:B------:R-:W-:Y:S04]  /*0f80*/  BSSY B3, `(.L_x_39) ;  /* 0x000001a000037945 */ /* 0x000fe80003800000 */
[----:B------:R-:W-:Y:S04]  /*0f90*/  BSSY B4, `(.L_x_40) ;  /* 0x0000015000047945 */ /* 0x000fe80003800000 */
[----:B------:R-:W-:Y:S05]  /*0fa0*/  @P2 BRA `(.L_x_41) ;  /* 0x0000000000202947 */ /* 0x000fea0003800000 */
[----:B-1--4-:R-:W1:Y:S02]  /*0fb0*/  LDS R2, [UR16+0x34] ;  /* 0x00003410ff027984 */ /* 0x012e640008000800 */
[----:B-1----:R-:W-:-:S05]  /*0fc0*/  LOP3.LUT R2, R2, 0x38, RZ, 0xb8, !PT ;  /* 0x0000003802027812 */ /* 0x002fca00078eb8ff */
[----:B------:R1:W-:Y:S01]  /*0fd0*/  STS [UR16+0x34], R2 ;  /* 0x00003402ff007988 */ /* 0x0003e20008000810 */
[----:B------:R-:W-:Y:S05]  /*0fe0*/  @P2 BRA `(.L_x_42) ;  /* 0x0000000000202947 */ /* 0x000fea0003800000 */
[----:B-1----:R-:W1:Y:S01]  /*0ff0*/  LDS R2, [UR16+0x8] ;  /* 0x00000810ff027984 */ /* 0x002e620008000800 */
[----:B------:R-:W-:-:S05]  /*1000*/  IMAD.MOV.U32 R3, RZ, RZ, 0x780 ;  /* 0x00000780ff037424 */ /* 0x000fca00078e00ff */
[----:B-1----:R-:W-:-:S05]  /*1010*/  LOP3.LUT R2, R2, 0x300, R3, 0xd8, !PT ;  /* 0x0000030002027812 */ /* 0x002fca00078ed803 */
[----:B------:R1:W-:Y:S02]  /*1020*/  STS [UR16+0x8], R2 ;  /* 0x00000802ff007988 */ /* 0x0003e40008000810 */
.L_x_41:
[----:B------:R-:W-:Y:S05]  /*1030*/  @P2 BRA `(.L_x_43) ;  /* 0x0000000000282947 */ /* 0x000fea0003800000 */
[----:B-1--4-:R-:W1:Y:S02]  /*1040*/  LDS R2, [UR16+0x8] ;  /* 0x00000810ff027984 */ /* 0x012e640008000800 */
[----:B-1----:R-:W-:-:S05]  /*1050*/  LOP3.LUT R2, R2, 0x1800, RZ, 0xb8, !PT ;  /* 0x0000180002027812 */ /* 0x002fca00078eb8ff */
[----:B------:R4:W-:Y:S02]  /*1060*/  STS [UR16+0x8], R2 ;  /* 0x00000802ff007988 */ /* 0x0009e40008000810 */
.L_x_42:
[----:B------:R-:W-:Y:S05]  /*1070*/  @P2 BREAK B4 ;  /* 0x0000000000042942 */ /* 0x000fea0003800000 */
[----:B------:R-:W-:Y:S05]  /*1080*/  @P2 BRA `(.L_x_44) ;  /* 0x0000000000242947 */ /* 0x000fea0003800000 */
[----:B-1--4-:R-:W1:Y:S01]  /*1090*/  LDS R2, [UR16+0x8] ;  /* 0x00000810ff027984 */ /* 0x012e620008000800 */
[----:B------:R-:W-:-:S05]  /*10a0*/  IMAD.MOV.U32 R3, RZ, RZ, 0x6000 ;  /* 0x00006000ff037424 */ /* 0x000fca00078e00ff */
[----:B-1----:R-:W-:-:S04]  /*10b0*/  LOP3.LUT R2, R2, 0x6000, R3, 0xd8, !PT ;  /* 0x0000600002027812 */ /* 0x002fc800078ed803 */
[----:B------:R-:W-:-:S05]  /*10c0*/  LOP3.LUT R2, R2, 0x400000, RZ, 0xb8, !PT ;  /* 0x0040000002027812 */ /* 0x000fca00078eb8ff */
[----:B------:R1:W-:Y:S02]  /*10d0*/  STS [UR16+0x8], R2 ;  /* 0x00000802ff007988 */ /* 0x0003e40008000810 */
.L_x_43:
[----:B------:R-:W-:Y:S05]  /*10e0*/  BSYNC B4 ;  /* 0x0000000000047941 */ /* 0x000fea0003800000 */
.L_x_40:
[----:B-1--4-:R-:W1:Y:S02]  /*10f0*/  @!P2 LDS R2, [UR16+0x8] ;  /* 0x00000810ff02a984 */ /* 0x012e640008000800 */
[----:B-1----:R-:W-:-:S05]  /*1100*/  @!P2 LOP3.LUT R2, R2, 0x8000, RZ, 0xb8, !PT ;  /* 0x000080000202a812 */ /* 0x002fca00078eb8ff */
[----:B------:R1:W-:Y:S02]  /*1110*/  @!P2 STS [UR16+0x8], R2 ;  /* 0x00000802ff00a988 */ /* 0x0003e40008000810 */
.L_x_44:
[----:B------:R-:W-:Y:S05]  /*1120*/  BSYNC B3 ;  /* 0x0000000000037941 */ /* 0x000fea0003800000 */
.L_x_39:
[----:B------:R-:W-:Y:S05]  /*1130*/  WARPSYNC.ALL ;  /* 0x0000000000007948 */ /* 0x000fea0003800000 */
[----:B------:R-:W-:Y:S01]  /*1140*/  UIADD3 UR4, UR4, 0x100, URZ ;  /* 0x0000010004047890 */ /* 0x000fe2000fffe03f */
[----:B------:R-:W-:Y:S01]  /*1150*/  ISETP.GE.AND P1, PT, R10, 0x1, PT ;  /* 0x000000010a00780c */ /* 0x000fe20003f26270 */
[----:B------:R-:W-:Y:S01]  /*1160*/  IMAD.MOV.U32 R24, RZ, RZ, RZ ;  /* 0x000000ffff187224 */ /* 0x000fe200078e00ff */
[----:B-----5:R-:W-:Y:S01]  /*1170*/  SHF.R.U32.HI R8, RZ, 0x5, R0 ;  /* 0x00000005ff087819 */ /* 0x020fe20000011600 */
[----:B------:R-:W-:-:S04]  /*1180*/  UIADD3 UR50, UP0, UR4, UR50, URZ ;  /* 0x0000003204327290 */ /* 0x000fc8000ff1e03f */
[----:B------:R-:W-:Y:S01]  /*1190*/  ULEA.HI.X.SX32 UR51, UR4, UR51, 0x1, UP0 ;  /* 0x0000003304337291 */ /* 0x000fe200080f0e3f */
[----:B------:R-:W-:Y:S11]  /*11a0*/  @P0 BRA `(.L_x_45) ;  /* 0x0000000000280947 */ /* 0x000ff60003800000 */
[----:B-1--4-:R-:W1:Y:S01]  /*11b0*/  S2R R2, SR_LANEID ;  /* 0x0000000000027919 */ /* 0x012e620000000000 */
[----:B------:R-:W-:Y:S05]  /*11c0*/  WARPSYNC.ALL ;  /* 0x0000000000007948 */ /* 0x000fea0003800000 */
[----:B-1----:R-:W-:-:S05]  /*11d0*/  IMAD.SHL.U32 R4, R2, 0x4, RZ ;  /* 0x0000000402047824 */ /* 0x002fca00078e00ff */
[----:B------:R-:W1:Y:S01]  /*11e0*/  LDS R5, [R4+UR16] ;  /* 0x0000001004057984 */ /* 0x000e620008000800 */
[----:B------:R-:W-:-:S05]  /*11f0*/  IADD3 R2, P3, R4, UR50, RZ ;  /* 0x0000003204027c10 */ /* 0x000fca000ff7e0ff */
[----:B------:R-:W-:-:S05]  /*1200*/  IMAD.X R3, RZ, RZ, UR51, P3 ;  /* 0x00000033ff037e24 */ /* 0x000fca00098e06ff */
[----:B-1----:R5:W4:Y:S01]  /*1210*/  ATOMG.E.EXCH.STRONG.GPU PT, RZ, [R2], R5 ;  /* 0x0000000502ff73a8 */ /* 0x002b2200041ee100 */
[----:B------:R-:W-:-:S04]  /*1220*/  DEPBAR {5,4,3,2,1,0} ;  /* 0x0000003f0000791a */ /* 0x000fc80000000000 */
[----:B------:R5:W-:Y:S01]  /*1230*/  UTMACCTL.IV [UR50] ;  /* 0x00000000320079b9 */ /* 0x000be20008000000 */
[----:B------:R-:W-:Y:S01]  /*1240*/  NOP ;  /* 0x0000000000007918 */ /* 0x000fe20000000000 */
.L_x_45:
[----:B------:R-:W-:Y:S05]  /*1250*/  @P0 BRA `(.L_x_46) ;  /* 0x00000000000c0947 */ /* 0x000fea0003800000 */
[----:B------:R0:W-:Y:S01]  /*1260*/  UTMACMDFLUSH ;  /* 0x00000000000079b7 */ /* 0x0001e20000000000 */
[----:B------:R-:W-:Y:S05]  /*1270*/  @P0 BRA `(.L_x_46) ;  /* 0x0000000000040947 */ /* 0x000fea0003800000 */
[----:B------:R-:W-:-:S04]  /*1280*/  DEPBAR.LE SB0, 0x0 ;  /* 0x000080000000791a */ /* 0x000fc80000000000 */
.L_x_46:
[----:B------:R-:W-:Y:S05]  /*1290*/  WARPSYNC.ALL ;  /* 0x0000000000007948 */ /* 0x000fea0003800000 */
[----:B----4-:R-:W-:Y:S01]  /*12a0*/  BAR.SYNC.DEFER_BLOCKING 0x0 ;  /* 0x0000000000007b1d */ /* 0x010fe20000010000 */
[----:B------:R-:W-:Y:S01]  /*12b0*/  R2UR UR17, R8 ;  /* 0x00000000081172ca */ /* 0x000fe200000e0000 */
[----:B------:R-:W-:Y:S01]  /*12c0*/  USHF.L.U32 UR52, UR53, 0x7, URZ ;  /* 0x0000000735347899 */ /* 0x000fe2000800063f */
[----:B------:R-:W-:Y:S01]  /*12d0*/  IMAD.MOV.U32 R25, RZ, RZ, RZ ;  /* 0x000000ffff197224 */ /* 0x000fe200078e00ff */
[----:B------:R-:W-:Y:S01]  /*12e0*/  USHF.L.U32 UR23, UR54, 0x6, URZ ;  /* 0x0000000636177899 */ /* 0x000fe2000800063f */
[----:B------:R-:W-:Y:S01]  /*12f0*/  CS2R R26, SRZ ;  /* 0x00000000001a7805 */ /* 0x000fe2000001ff00 */
[----:B------:R-:W-:Y:S01]  /*1300*/  VOTEU.ALL UP0, P2 ;  /* 0x00000000003f7886 */ /* 0x000fe20001000000 */
[----:B------:R-:W-:Y:S01]  /*1310*/  UMOV UR4, 0x1 ;  /* 0x0000000100047882 */ /* 0x000fe20000000000 */
[----:B------:R-:W-:-:S02]  /*1320*/  CS2R R28, SRZ ;  /* 0x00000000001c7805 */ /* 0x000fc4000001ff00 */
[----:B------:R-:W-:Y:S02]  /*1330*/  CS2R R30, SRZ ;  /* 0x00000000001e7805 */ /* 0x000fe4000001ff00 */
[----:B------:R-:W-:Y:S01]  /*1340*/  CS2R R32, SRZ ;  /* 0x0000000000207805 */ /* 0x000fe2000001ff00 */
[----:B------:R-:W-:-:S04]  /*1350*/  @!UP0 UIADD3 UR4, -UR4, 0x100000, URZ ;  /* 0x0010000004048890 */ /* 0x000fc8000fffe13f */
[----:B------:R-:W-:Y:S02]  /*1360*/  @!UP0 USHF.L.U32 UR5, UR4, 0xb, URZ ;  /* 0x0000000b04058899 */ /* 0x000fe4000800063f */
[----:B------:R-:W-:Y:S01]  /*1370*/  @!UP0 USHF.L.U32 UR4, UR4, 0x1, URZ ;  /* 0x0000000104048899 */ /* 0x000fe2000800063f */
[----:B------:R-:W-:Y:S01]  /*1380*/  CS2R R34, SRZ ;  /* 0x0000000000227805 */ /* 0x000fe2000001ff00 */
[----:B------:R-:W-:Y:S01]  /*1390*/  VOTEU.ALL UP0, P2 ;  /* 0x00000000003f7886 */ /* 0x000fe20001000000 */
[----:B------:R-:W-:Y:S02]  /*13a0*/  CS2R R36, SRZ ;  /* 0x0000000000247805 */ /* 0x000fe4000001ff00 */
[----:B------:R-:W-:Y:S02]  /*13b0*/  CS2R R38, SRZ ;  /* 0x0000000000267805 */ /* 0x000fe4000001ff00 */
[----:B------:R-:W-:Y:S02]  /*13c0*/  CS2R R40, SRZ ;  /* 0x0000000000287805 */ /* 0x000fe4000001ff00 */
[----:B------:R-:W-:-:S02]  /*13d0*/  CS2R R42, SRZ ;  /* 0x00000000002a7805 */ /* 0x000fc4000001ff00 */
[----:B------:R-:W-:Y:S02]  /*13e0*/  CS2R R44, SRZ ;  /* 0x00000000002c7805 */ /* 0x000fe4000001ff00 */
[----:B------:R-:W-:Y:S02]  /*13f0*/  CS2R R46, SRZ ;  /* 0x00000000002e7805 */ /* 0x000fe4000001ff00 */
[----:B------:R-:W-:Y:S02]  /*1400*/  CS2R R48, SRZ ;  /* 0x0000000000307805 */ /* 0x000fe4000001ff00 */
[----:B------:R-:W-:Y:S02]  /*1410*/  CS2R R50, SRZ ;  /* 0x0000000000327805 */ /* 0x000fe4000001ff00 */
[----:B------:R-:W-:Y:S02]  /*1420*/  CS2R R52, SRZ ;  /* 0x0000000000347805 */ /* 0x000fe4000001ff00 */
[----:B------:R-:W-:Y:S01]  /*1430*/  CS2R R54, SRZ ;  /* 0x0000000000367805 */ /* 0x000fe2000001ff00 */
[----:B------:R-:W4:Y:S02]  /*1440*/  FENCE.VIEW.ASYNC.S ;  /* 0x00000000000073c6 */ /* 0x000f240000000000 */
[----:B----4-:R4:W1:Y:S01]  /*1450*/  @!UP0 SYNCS.EXCH.64 URZ, [UR16+0xc000], UR4 ;  /* 0x00c00004103f85b2 */ /* 0x0108620008000100 */
[----:B------:R-:W-:Y:S05]  /*1460*/  @!P1 BRA `(.L_x_47) ;  /* 0x0000000400709947 */ /* 0x000fea0003800000 */
[----:B----4-:R-:W-:Y:S01]  /*1470*/  UIADD3 UR5, UR16, 0x8000, URZ ;  /* 0x0000800010057890 */ /* 0x010fe2000fffe03f */
[----:B------:R-:W-:Y:S01]  /*1480*/  CS2R R24, SRZ ;  /* 0x0000000000187805 */ /* 0x000fe2000001ff00 */
[----:B------:R-:W-:Y:S01]  /*1490*/  UMOV UR4, URZ ;  /* 0x0000003f00047c82 */ /* 0x000fe20008000000 */
[----:B------:R-:W-:Y:S01]  /*14a0*/  CS2R R26, SRZ ;  /* 0x00000000001a7805 */ /* 0x000fe2000001ff00 */
[----:B------:R-:W-:Y:S01]  /*14b0*/  USHF.R.U32.HI UR5, URZ, 0x4, UR5 ;  /* 0x000000043f057899 */ /* 0x000fe20008011605 */
[----:B------:R-:W-:Y:S02]  /*14c0*/  CS2R R28, SRZ ;  /* 0x00000000001c7805 */ /* 0x000fe4000001ff00 */
[----:B------:R-:W-:Y:S02]  /*14d0*/  CS2R R30, SRZ ;  /* 0x00000000001e7805 */ /* 0x000fe4000001ff00 */
[----:B------:R-:W-:Y:S01]  /*14e0*/  CS2R R32, SRZ ;  /* 0x0000000000207805 */ /* 0x000fe2000001ff00 */
[----:B------:R-:W-:Y:S01]  /*14f0*/  USGXT.U32 UR12, UR5, 0xe ;  /* 0x0000000e050c789a */ /* 0x000fe20008000000 */
[----:B------:R-:W-:-:S02]  /*1500*/  CS2R R34, SRZ ;  /* 0x0000000000227805 */ /* 0x000fc4000001ff00 */
[----:B------:R-:W-:Y:S02]  /*1510*/  CS2R R36, SRZ ;  /* 0x0000000000247805 */ /* 0x000fe4000001ff00 */
[----:B------:R-:W-:Y:S01]  /*1520*/  CS2R R38, SRZ ;  /* 0x0000000000267805 */ /* 0x000fe2000001ff00 */
[----:B------:R-:W-:Y:S01]  /*1530*/  UIADD3 UR8, UP0, UR12, 0x2, URZ ;  /* 0x000000020c087890 */ /* 0x000fe2000ff1e03f */
[----:B------:R-:W-:Y:S02]  /*1540*/  CS2R R40, SRZ ;  /* 0x0000000000287805 */ /* 0x000fe4000001ff00 */
[----:B------:R-:W-:Y:S02]  /*1550*/  CS2R R42, SRZ ;  /* 0x00000000002a7805 */ /* 0x000fe4000001ff00 */
[----:B------:R-:W-:Y:S01]  /*1560*/  CS2R R44, SRZ ;  /* 0x00000000002c7805 */ /* 0x000fe2000001ff00 */
[----:B------:R-:W-:Y:S01]  /*1570*/  UIADD3.X UR9, UR4, 0x40000040, URZ, UP0, !UPT ;  /* 0x4000004004097890 */ /* 0x000fe200087fe43f */
[----:B------:R-:W-:-:S02]  /*1580*/  CS2R R46, SRZ ;  /* 0x00000000002e7805 */ /* 0x000fc4000001ff00 */
[----:B------:R-:W-:Y:S02]  /*1590*/  CS2R R48, SRZ ;  /* 0x0000000000307805 */ /* 0x000fe4000001ff00 */
[----:B------:R-:W-:Y:S02]  /*15a0*/  CS2R R50, SRZ ;  /* 0x0000000000327805 */ /* 0x000fe4000001ff00 */
[----:B------:R-:W-:Y:S02]  /*15b0*/  CS2R R52, SRZ ;  /* 0x0000000000347805 */ /* 0x000fe4000001ff00 */
[----:B------:R-:W-:Y:S01]  /*15c0*/  CS2R R54, SRZ ;  /* 0x0000000000367805 */ /* 0x000fe2000001ff00 */
[----:B------:R-:W-:Y:S02]  /*15d0*/  UIADD3.64 UR24, UR8, 0x2, URZ ;  /* 0x0000000208187897 */ /* 0x000fe4000fffe03f */
[----:B------:R-:W-:Y:S02]  /*15e0*/  UIADD3.64 UR28, UR8, 0x4, URZ ;  /* 0x00000004081c7897 */ /* 0x000fe4000fffe03f */
[----:B------:R-:W-:-:S02]  /*15f0*/  UIADD3.64 UR32, UR8, 0x1fe, URZ ;  /* 0x000001fe08207897 */ /* 0x000fc4000fffe03f */
[----:B------:R-:W-:Y:S02]  /*1600*/  UIADD3.64 UR36, UR8, 0x200, URZ ;  /* 0x0000020008247897 */ /* 0x000fe4000fffe03f */
[----:B------:R-:W-:Y:S02]  /*1610*/  UIADD3.64 UR40, UR8, 0x202, URZ ;  /* 0x0000020208287897 */ /* 0x000fe4000fffe03f */
[----:B------:R-:W-:Y:S01]  /*1620*/  UIADD3.64 UR44, UR8, 0x204, URZ ;  /* 0x00000204082c7897 */ /* 0x000fe2000fffe03f */
[----:B------:R-:W-:-:S11]  /*1630*/  UMOV UR7, URZ ;  /* 0x0000003f00077c82 */ /* 0x000fd60008000000 */
.L_x_49:
[----:B-1----:R-:W-:Y:S01]  /*1640*/  BAR.SYNC.DEFER_BLOCKING 0x0 ;  /* 0x0000000000007b1d */ /* 0x002fe20000010000 */
[----:B------:R-:W-:Y:S01]  /*1650*/  ELECT P0, URZ, PT ;  /* 0x00000000003f782f */ /* 0x000fe20003800000 */
[----:B-----5:R-:W-:Y:S01]  /*1660*/  @!P2 IMAD.MOV.U32 R2, RZ, RZ, 0xc000 ;  /* 0x0000c000ff02a424 */ /* 0x020fe200078e00ff */
[----:B------:R-:W-:Y:S02]  /*1670*/  ULOP3.LUT UR4, UR17, 0x1, URZ, 0xc0, !UPT ;  /* 0x0000000111047892 */ /* 0x000fe4000f8ec03f */
[C---:B------:R-:W-:Y:S02]  /*1680*/  ISETP.LT.U32.AND P0, PT, R6.reuse, 0x40, P0 ;  /* 0x000000400600780c */ /* 0x040fe40000701070 */
[----:B------:R-:W-:Y:S01]  /*1690*/  ELECT P1, URZ, PT ;  /* 0x00000000003f782f */ /* 0x000fe20003820000 */
[----:B------:R-:W-:Y:S02]  /*16a0*/  ULEA UR5, UR4, UR16, 0xd ;  /* 0x0000001004057291 */ /* 0x000fe4000f8e683f */
[----:B------:R-:W-:Y:S01]  /*16b0*/  ULEA UR22, UR4, UR7, 0x6 ;  /* 0x0000000704167291 */ /* 0x000fe2000f8e303f */
[----:B------:R-:W-:Y:S01]  /*16c0*/  ISETP.LT.U32.AND P1, PT, R6, 0x40, P1 ;  /* 0x000000400600780c */ /* 0x000fe20000f21070 */
[----:B------:R-:W-:-:S02]  /*16d0*/  ULEA UR6, UR4, UR52, 0x6 ;  /* 0x0000003404067291 */ /* 0x000fc4000f8e303f */
[----:B------:R-:W-:-:S04]  /*16e0*/  ULEA UR4, UR4, UR5, 0xd ;  /* 0x0000000504047291 */ /* 0x000fc8000f8e683f */
[----:B------:R-:W-:Y:S01]  /*16f0*/  VOTEU.ANY UP0, P0 ;  /* 0x00000000003f7886 */ /* 0x000fe20000000100 */
[----:B------:R-:W-:-:S04]  /*1700*/  VOTEU.ANY UP2, P0 ;  /* 0x00000000003f7886 */ /* 0x000fc80000040100 */
[----:B------:R-:W-:Y:S01]  /*1710*/  @UP0 UIADD3 UR20, UR5, 0x8000, URZ ;  /* 0x0000800005140890 */ /* 0x000fe2000fffe03f */
[----:B------:R1:W-:Y:S01]  /*1720*/  @!P2 SYNCS.ARRIVE.TRANS64 RZ, [UR16+0xc000], R2 ;  /* 0x00c00002ffffa9a7 */ /* 0x0003e20008000010 */
[----:B------:R-:W-:Y:S01]  /*1730*/  @UP0 UIADD3 UR21, UR16, 0xc000, URZ ;  /* 0x0000c00010150890 */ /* 0x000fe2000fffe03f */
[----:B------:R-:W-:Y:S01]  /*1740*/  @UP0 UMOV UR10, UR18 ;  /* 0x00000012000a0c82 */ /* 0x000fe20008000000 */
[----:B------:R-:W-:Y:S01]  /*1750*/  @UP0 UMOV UR11, UR19 ;  /* 0x00000013000b0c82 */ /* 0x000fe20008000000 */
[----:B------:R-:W-:Y:S01]  /*1760*/  BAR.SYNC.DEFER_BLOCKING 0x0 ;  /* 0x0000000000007b1d */ /* 0x000fe20000010000 */
[----:B-1----:R-:W-:-:S05]  /*1770*/  SHF.L.U32 R2, R7, 0x1f, RZ ;  /* 0x0000001f07027819 */ /* 0x002fca00000006ff */
[----:B------:R-:W-:Y:S01]  /*1780*/  VOTEU.ANY UP1, P1 ;  /* 0x00000000003f7886 */ /* 0x000fe20000820100 */
[----:B------:R-:W-:-:S04]  /*1790*/  VOTEU.ANY UP3, P1 ;  /* 0x00000000003f7886 */ /* 0x000fc80000860100 */
[----:B------:R-:W-:Y:S01]  /*17a0*/  @UP1 UIADD3 UR5, UR16, 0xc000, URZ ;  /* 0x0000c00010051890 */ /* 0x000fe2000fffe03f */
[----:B------:R-:W-:Y:S01]  /*17b0*/  @UP1 UMOV UR14, UR48 ;  /* 0x00000030000e1c82 */ /* 0x000fe20008000000 */
[----:B------:R-:W-:Y:S01]  /*17c0*/  @UP1 UMOV UR15, UR49 ;  /* 0x00000031000f1c82 */ /* 0x000fe20008000000 */
[----:B------:R1:W-:Y:S01]  /*17d0*/  @UP2 UTMALDG.2D [UR20], [UR10] ;  /* 0x000000140a0025b4 */ /* 0x0003e20008008000 */
[----:B------:R4:W-:Y:S06]  /*17e0*/  MEMBAR.ALL.CTA ;  /* 0x0000000000007992 */ /* 0x0009ec0000008000 */
[----:B----4-:R-:W4:Y:S02]  /*17f0*/  FENCE.VIEW.ASYNC.S ;  /* 0x00000000000073c6 */ /* 0x010f240000000000 */
[----:B----4-:R-:W-:Y:S06]  /*1800*/  BAR.SYNC.DEFER_BLOCKING 0x0 ;  /* 0x0000000000007b1d */ /* 0x010fec0000010000 */
[----:B------:R1:W-:Y:S02]  /*1810*/  @UP3 UTMALDG.2D [UR4], [UR14] ;  /* 0x000000040e0035b4 */ /* 0x0003e40008008000 */
[----:B------:R-:W-:Y:S06]  /*1820*/  BAR.SYNC.DEFER_BLOCKING 0x0 ;  /* 0x0000000000007b1d */ /* 0x000fec0000010000 */
[----:B------:R-:W4:Y:S02]  /*1830*/  SYNCS.PHASECHK.TRANS64.TRYWAIT P0, [UR16+0xc000], R2 ;  /* 0x00c00002ff0075a7 */ /* 0x000f240008000150 */
[----:B-1--4-:R-:W-:Y:S05]  /*1840*/  @!P0 BRA `(.L_x_48) ;  /* 0x0000000400588947 */ /* 0x012fea0003800000 */
.L_x_50:
[----:B------:R-:W-:Y:S01]  /*1850*/  USHF.L.U32 UR4, UR17, 0x8, URZ ;  /* 0x0000000811047899 */ /* 0x000fe2000800063f */
[----:B------:R-:W-:Y:S02]  /*1860*/  WARPGROUP.DEPBAR.LE gsb0, 0x0 ;  /* 0x00008000000079c5 */ /* 0x000fe40000010000 */
[----:B------:R-:W-:Y:S01]  /*1870*/  WARPGROUP.ARRIVE ;  /* 0x00000000000079c5 */ /* 0x000fe20000000000 */
[----:B------:R-:W-:Y:S01]  /*1880*/  ULOP3.LUT UR4, UR4, 0x400, URZ, 0xc0, !UPT ;  /* 0x0000040004047892 */ /* 0x000fe2000f8ec03f */
[----:B------:R-:W1:Y:S01]  /*1890*/  LDC R2, c[0x0][0x230] ;  /* 0x00008c00ff027b82 */ /* 0x000e620000000800 */
[----:B------:R-:W-:Y:S01]  /*18a0*/  UMOV UR13, 0x40000040 ;  /* 0x40000040000d7882 */ /* 0x000fe20000000000 */
[----:B------:R-:W-:Y:S01]  /*18b0*/  UMOV UR15, 0x40000040 ;  /* 0x40000040000f7882 */ /* 0x000fe20000000000 */
[----:B------:R-:W-:Y:S01]  /*18c0*/  ULEA.HI UR4, UR16, UR4, URZ, 0x1c ;  /* 0x0000000410047291 */ /* 0x000fe2000f8fe03f */
[----:B------:R-:W-:Y:S01]  /*18d0*/  LOP3.LUT R7, R7, 0x1, RZ, 0x3c, !PT ;  /* 0x0000000107077812 */ /* 0x000fe200078e3cff */
[----:B------:R-:W-:-:S02]  /*18e0*/  UIADD3 UR7, UR7, 0x80, URZ ;  /* 0x0000008007077890 */ /* 0x000fc4000fffe03f */
[----:B------:R-:W-:-:S03]  /*18f0*/  ULOP3.LUT UR14, UR4, 0x3fff, URZ, 0xc0, !UPT ;  /* 0x00003fff040e7892 */ /* 0x000fc6000f8ec03f */
[----:B------:R-:W-:Y:S01]  /*1900*/  UMOV UR4, URZ ;  /* 0x0000003f00047c82 */ /* 0x000fe20008000000 */
[----:B------:R-:W-:-:S04]  /*1910*/  UIADD3 UR10, UP0, UR14, 0x80, URZ ;  /* 0x000000800e0a7890 */ /* 0x000fc8000ff1e03f */
[----:B------:R-:W-:Y:S01]  /*1920*/  UIADD3.X UR11, UR4, 0x40000040, URZ, UP0, !UPT ;  /* 0x40000040040b7890 */ /* 0x000fe200087fe43f */
[----:B------:R-:W-:Y:S03]  /*1930*/  HGMMA.64x64x16.F32 R24, gdesc[UR12].tnspB, R24 ;  /* 0x40e000000c1879f0 */ /* 0x000fe60008700818 */
[----:B------:R-:W-:Y:S02]  /*1940*/  UIADD3.64 UR26, UR10, 0x80, URZ ;  /* 0x000000800a1a7897 */ /* 0x000fe4000fffe03f */
[----:B------:R-:W-:Y:S02]  /*1950*/  UIADD3.64 UR30, UR10, 0x100, URZ ;  /* 0x000001000a1e7897 */ /* 0x000fe4000fffe03f */
[----:B------:R-:W-:Y:S01]  /*1960*/  UIADD3.64 UR34, UR10, 0x180, URZ ;  /* 0x000001800a227897 */ /* 0x000fe2000fffe03f */
[----:B-1----:R-:W-:Y:S01]  /*1970*/  ISETP.LE.AND P0, PT, R2, UR7, PT ;  /* 0x0000000702007c0c */ /* 0x002fe2000bf03270 */
[----:B------:R-:W-:-:S02]  /*1980*/  UIADD3.64 UR38, UR10, 0x200, URZ ;  /* 0x000002000a267897 */ /* 0x000fc4000fffe03f */
[----:B------:R-:W-:Y:S02]  /*1990*/  UIADD3.64 UR42, UR10, 0x280, URZ ;  /* 0x000002800a2a7897 */ /* 0x000fe4000fffe03f */
[----:B------:R-:W-:Y:S02]  /*19a0*/  UIADD3.64 UR46, UR10, 0x300, URZ ;  /* 0x000003000a2e7897 */ /* 0x000fe4000fffe03f */
[----:B------:R-:W-:Y:S04]  /*19b0*/  HGMMA.64x64x16.F32 R24, gdesc[UR8].tnspB, R24 ;  /* 0x40e00000081879f0 */ /* 0x000fe80008700818 */
[----:B------:R-:W-:Y:S04]  /*19c0*/  HGMMA.64x64x16.F32 R24, gdesc[UR24].tnspB, R24 ;  /* 0x40e00000181879f0 */ /* 0x000fe80008700818 */
[----:B------:R-:W-:Y:S04]  /*19d0*/  HGMMA.64x64x16.F32 R24, gdesc[UR28].tnspB, R24 ;  /* 0x40e000001c1879f0 */ /* 0x000fe80008700818 */
[----:B------:R-:W-:Y:S04]  /*19e0*/  HGMMA.64x64x16.F32 R24, gdesc[UR32].tnspB, R24 ;  /* 0x40e00000201879f0 */ /* 0x000fe80008700818 */
[----:B------:R-:W-:Y:S04]  /*19f0*/  HGMMA.64x64x16.F32 R24, gdesc[UR36].tnspB, R24 ;  /* 0x40e00000241879f0 */ /* 0x000fe80008700818 */
[----:B------:R-:W-:Y:S04]  /*1a00*/  HGMMA.64x64x16.F32 R24, gdesc[UR40].tnspB, R24 ;  /* 0x40e00000281879f0 */ /* 0x000fe80008700818 */
[----:B------:R-:W-:Y:S01]  /*1a10*/  HGMMA.64x64x16.F32 R24, gdesc[UR44].tnspB, R24, gsb0 ;  /* 0x40e000002c1879f0 */ /* 0x000fe20008000818 */
[----:B------:R-:W-:Y:S05]  /*1a20*/  @!P0 BRA `(.L_x_49) ;  /* 0xfffffffc00048947 */ /* 0x000fea000383ffff */
.L_x_47:
[C---:B-1---5:R-:W-:Y:S01]  /*1a30*/  IMAD.SHL.U32 R2, R0.reuse, 0x80, RZ ;  /* 0x0000008000027824 */ /* 0x062fe200078e00ff */
[----:B------:R-:W-:Y:S02]  /*1a40*/  WARPGROUP.DEPBAR.LE gsb0, 0x0 ;  /* 0x00008000000079c5 */ /* 0x000fe40000010000 */
[----:B------:R-:W-:Y:S01]  /*1a50*/  IMAD.SHL.U32 R3, R0, 0x40, RZ ;  /* 0x0000004000037824 */ /* 0x000fe200078e00ff */
[----:B------:R-:W-:Y:S01]  /*1a60*/  BAR.SYNC.DEFER_BLOCKING 0x0 ;  /* 0x0000000000007b1d */ /* 0x000fe20000010000 */
[----:B------:R-:W-:Y:S02]  /*1a70*/  LOP3.LUT R2, R2, 0x780, RZ, 0xc0, !PT ;  /* 0x0000078002027812 */ /* 0x000fe400078ec0ff */
[----:B------:R-:W-:Y:S02]  /*1a80*/  ELECT P0, URZ, PT ;  /* 0x00000000003f782f */ /* 0x000fe40003800000 */
[----:B------:R-:W-:Y:S01]  /*1a90*/  F2FP.F16.F32.PACK_AB R24, R25, R24 ;  /* 0x000000181918723e */ /* 0x000fe200000000ff */
[----:B------:R-:W-:Y:S01]  /*1aa0*/  ULOP3.LUT UR17, UR17, 0x1, URZ, 0xc0, !UPT ;  /* 0x0000000111117892 */ /* 0x000fe2000f8ec03f */
[----:B------:R-:W-:Y:S01]  /*1ab0*/  LOP3.LUT R4, R2, 0x3800, R3, 0xf8, !PT ;  /* 0x0000380002047812 */ /* 0x000fe200078ef803 */
[----:B------:R-:W-:Y:S01]  /*1ac0*/  IMAD.SHL.U32 R2, R0, 0x10, RZ ;  /* 0x0000001000027824 */ /* 0x000fe200078e00ff */
[----:B------:R-:W-:Y:S01]  /*1ad0*/  F2FP.F16.F32.PACK_AB R25, R27, R26 ;  /* 0x0000001a1b19723e */ /* 0x000fe200000000ff */
[----:B------:R-:W-:Y:S01]  /*1ae0*/  ULEA UR8, UR17, UR16, 0xd ;  /* 0x0000001011087291 */ /* 0x000fe2000f8e683f */
[----:B------:R-:W-:Y:S01]  /*1af0*/  F2FP.F16.F32.PACK_AB R32, R33, R32 ;  /* 0x000000202120723e */ /* 0x000fe200000000ff */
[----:B------:R-:W-:Y:S01]  /*1b00*/  ULEA UR9, UR17, UR52, 0x6 ;  /* 0x0000003411097291 */ /* 0x000fe2000f8e303f */
[----:B------:R-:W-:Y:S01]  /*1b10*/  LOP3.LUT R3, R2, 0x70, RZ, 0xc0, !PT ;  /* 0x0000007002037812 */ /* 0x000fe200078ec0ff */
[----:B------:R-:W-:Y:S01]  /*1b20*/  UMOV UR10, UR23 ;  /* 0x00000017000a7c82 */ /* 0x000fe20008000000 */
[----:B------:R-:W-:-:S02]  /*1b30*/  F2FP.F16.F32.PACK_AB R26, R29, R28 ;  /* 0x0000001c1d1a723e */ /* 0x000fc400000000ff */
[----:B------:R-:W-:Y:S02]  /*1b40*/  LOP3.LUT R3, R3, 0x10, R0, 0x78, !PT ;  /* 0x0000001003037812 */ /* 0x000fe400078e7800 */
[----:B------:R-:W-:Y:S02]  /*1b50*/  F2FP.F16.F32.PACK_AB R27, R31, R30 ;  /* 0x0000001e1f1b723e */ /* 0x000fe400000000ff */
[----:B------:R-:W-:Y:S02]  /*1b60*/  LOP3.LUT R3, R4, R3, RZ, 0xfc, !PT ;  /* 0x0000000304037212 */ /* 0x000fe400078efcff */
[----:B------:R-:W-:Y:S02]  /*1b70*/  F2FP.F16.F32.PACK_AB R33, R35, R34 ;  /* 0x000000222321723e */ /* 0x000fe400000000ff */
[C---:B------:R-:W-:Y:S01]  /*1b80*/  LOP3.LUT R2, R3.reuse, 0x20, RZ, 0x3c, !PT ;  /* 0x0000002003027812 */ /* 0x040fe200078e3cff */
[C---:B------:R-:W-:Y:S01]  /*1b90*/  VIADD R0, R3.reuse, UR16 ;  /* 0x0000001003007c36 */ /* 0x040fe20008000000 */
[C---:B------:R-:W-:Y:S01]  /*1ba0*/  LOP3.LUT R4, R3.reuse, 0x40, RZ, 0x3c, !PT ;  /* 0x0000004003047812 */ /* 0x040fe200078e3cff */
[----:B------:R-:W1:Y:S01]  /*1bb0*/  @!P2 SYNCS.CCTL.IV [UR16+0xc000] ;  /* 0x00c00000ff00a9b1 */ /* 0x000e620008000010 */
[----:B------:R-:W-:Y:S01]  /*1bc0*/  LOP3.LUT R3, R3, 0x60, RZ, 0x3c, !PT ;  /* 0x0000006003037812 */ /* 0x000fe200078e3cff */
[----:B------:R-:W-:Y:S01]  /*1bd0*/  VIADD R2, R2, UR16 ;  /* 0x0000001002027c36 */ /* 0x000fe20008000000 */
[----:B------:R-:W-:Y:S01]  /*1be0*/  F2FP.F16.F32.PACK_AB R40, R41, R40 ;  /* 0x000000282928723e */ /* 0x000fe200000000ff */
[----:B------:R-:W-:Y:S01]  /*1bf0*/  VIADD R4, R4, UR16 ;  /* 0x0000001004047c36 */ /* 0x000fe20008000000 */
[----:B------:R-:W-:Y:S01]  /*1c00*/  F2FP.F16.F32.PACK_AB R34, R37, R36 ;  /* 0x000000242522723e */ /* 0x000fe200000000ff */
[----:B------:R-:W-:Y:S01]  /*1c10*/  VIADD R3, R3, UR16 ;  /* 0x0000001003037c36 */ /* 0x000fe20008000000 */
[----:B------:R-:W-:Y:S01]  /*1c20*/  F2FP.F16.F32.PACK_AB R35, R39, R38 ;  /* 0x000000262723723e */ /* 0x000fe200000000ff */
[----:B-1----:R-:W-:Y:S01]  /*1c30*/  STSM.16.M88.4 [R0], R24 ;  /* 0x0000001800007844 */ /* 0x002fe20000000200 */
[----:B------:R-:W-:-:S02]  /*1c40*/  F2FP.F16.F32.PACK_AB R41, R43, R42 ;  /* 0x0000002a2b29723e */ /* 0x000fc400000000ff */
[----:B------:R-:W-:Y:S01]  /*1c50*/  F2FP.F16.F32.PACK_AB R48, R49, R48 ;  /* 0x000000303130723e */ /* 0x000fe200000000ff */
[----:B------:R-:W-:Y:S01]  /*1c60*/  STSM.16.M88.4 [R2], R32 ;  /* 0x0000002002007844 */ /* 0x000fe20000000200 */
[----:B------:R-:W-:Y:S02]  /*1c70*/  F2FP.F16.F32.PACK_AB R42, R45, R44 ;  /* 0x0000002c2d2a723e */ /* 0x000fe400000000ff */
[----:B------:R-:W-:Y:S02]  /*1c80*/  F2FP.F16.F32.PACK_AB R43, R47, R46 ;  /* 0x0000002e2f2b723e */ /* 0x000fe400000000ff */
[----:B------:R-:W-:Y:S02]  /*1c90*/  F2FP.F16.F32.PACK_AB R49, R51, R50 ;  /* 0x000000323331723e */ /* 0x000fe400000000ff */
[----:B------:R-:W-:Y:S01]  /*1ca0*/  F2FP.F16.F32.PACK_AB R50, R53, R52 ;  /* 0x000000343532723e */ /* 0x000fe200000000ff */
[----:B------:R-:W-:Y:S01]  /*1cb0*/  STSM.16.M88.4 [R4], R40 ;  /* 0x0000002804007844 */ /* 0x000fe20000000200 */
[----:B------:R-:W-:-:S02]  /*1cc0*/  F2FP.F16.F32.PACK_AB R51, R55, R54 ;  /* 0x000000363733723e */ /* 0x000fc400000000ff */
[----:B------:R-:W-:-:S03]  /*1cd0*/  ISETP.LT.U32.AND P0, PT, R6, 0x40, P0 ;  /* 0x000000400600780c */ /* 0x000fc60000701070 */
[----:B------:R-:W-:Y:S01]  /*1ce0*/  STSM.16.M88.4 [R3], R48 ;  /* 0x0000003003007844 */ /* 0x000fe20000000200 */
[----:B------:R1:W-:Y:S06]  /*1cf0*/  MEMBAR.ALL.CTA ;  /* 0x0000000000007992 */ /* 0x0003ec0000008000 */
[----:B-1----:R-:W1:Y:S03]  /*1d00*/  FENCE.VIEW.ASYNC.S ;  /* 0x00000000000073c6 */ /* 0x002e660000000000 */
[----:B-1----:R-:W-:Y:S01]  /*1d10*/  VOTEU.ANY UP0, P0 ;  /* 0x00000000003f7886 */ /* 0x002fe20000000100 */
[----:B------:R-:W-:-:S04]  /*1d20*/  VOTEU.ANY UP1, P0 ;  /* 0x00000000003f7886 */ /* 0x000fc80000020100 */
[----:B----4-:R-:W-:Y:S01]  /*1d30*/  @UP0 UMOV UR4, UR50 ;  /* 0x0000003200040c82 */ /* 0x010fe20008000000 */
[----:B------:R-:W-:Y:S01]  /*1d40*/  @UP0 UMOV UR5, UR51 ;  /* 0x0000003300050c82 */ /* 0x000fe20008000000 */
[----:B------:R-:W-:Y:S06]  /*1d50*/  BAR.SYNC.DEFER_BLOCKING 0x0 ;  /* 0x0000000000007b1d */ /* 0x000fec0000010000 */
[----:B------:R1:W-:Y:S01]  /*1d60*/  @UP1 UTMASTG.2D [UR8], [UR4] ;  /* 0x00000008040013b5 */ /* 0x0003e20008008000 */
[----:B------:R0:W-:Y:S01]  /*1d70*/  UTMACMDFLUSH ;  /* 0x00000000000079b7 */ /* 0x0001e20000000000 */
[----:B------:R-:W-:-:S04]  /*1d80*/  DEPBAR.LE SB0, 0x0 ;  /* 0x000080000000791a */ /* 0x000fc80000000000 */
[----:B------:R-:W-:Y:S06]  /*1d90*/  BAR.SYNC.DEFER_BLOCKING 0x0 ;  /* 0x0000000000007b1d */ /* 0x000fec0000010000 */
[----:B-1----:R-:W-:Y:S05]  /*1da0*/  EXIT ;  /* 0x000000000000794d */ /* 0x002fea0003800000 */
.L_x_48:
[----:B------:R-:W1:Y:S02]  /*1db0*/  SYNCS.PHASECHK.TRANS64.TRYWAIT P0, [UR16+0xc000], R2 ;  /* 0x00c00002ff0075a7 */ /* 0x000e640008000150 */
[----:B-1----:R-:W-:Y:S05]  /*1dc0*/  @!P0 BRA `(.L_x_48) ;  /* 0xfffffffc00f88947 */ /* 0x002fea000383ffff */
[----:B------:R-:W-:Y:S05]  /*1dd0*/  BRA `(.L_x_50) ;  /* 0xfffffff8009c7947 */ /* 0x000fea000383ffff */
.L_x_51:
[----:B------:R-:W-:-:S00]  /*1de0*/  BRA `(.L_x_51) ;  /* 0xfffffffc00fc7947 */ /* 0x000fc0000383ffff */
[----:B------:R-:W-:-:S00]  /*1df0*/  NOP ;  /* 0x0000000000007918 */ /* 0x000fc00000000000 */
        /* <DEDUP_REMOVED lines=8> */
.L_x_52:


//--------------------- .nv.shared.gluon_wgmma    --------------------------
	.section	.nv.shared.gluon_wgmma,"aw",@nobits
	.sectionflags	@""
	.align	16
	.zero		1024


//--------------------- .nv.shared.reserved.0     --------------------------
	.section	.nv.shared.reserved.0,"aw",@nobits
	.weak		__nv_reservedSMEM_offset_0_alias
	.size		__nv_reservedSMEM_offset_0_alias, 0, 0
	.other		__nv_reservedSMEM_offset_0_alias,@"STO_CUDA_RESERVED_SHARED STV_DEFAULT"
__nv_reservedSMEM_offset_0_alias:
	.zero		0


//--------------------- .nv.constant0.gluon_wgmma --------------------------
	.section	.nv.constant0.gluon_wgmma,"a",@progbits
	.sectionflags	@""
	.align	4
.nv.constant0.gluon_wgmma:
	.zero		608


//--------------------- SYMBOLS --------------------------

	.type		.nv.reservedSmem.offset0,@object
	.size		.nv.reservedSmem.offset0,0x4
